// auto-generated by cutlass_sweep.gemm — config: {"arch": "sm_100", "cluster_m": 1, "cluster_n": 1, "dtype": "e5m2", "dtype_b": "e4m3", "layout": "tn", "stages": 0, "tile_k": 64, "tile_m": 64, "tile_n": 256}
#include "cutlass/cutlass.h"
#include "cutlass/gemm/collective/collective_builder.hpp"
#include "cutlass/gemm/device/gemm_universal_adapter.h"
#include "cutlass/gemm/kernel/gemm_universal.hpp"
#include "cutlass/epilogue/collective/collective_builder.hpp"

using ElemA = cutlass::float_e5m2_t;
using ElemB = cutlass::float_e4m3_t;
using ElemCD = cutlass::float_e5m2_t;
using Acc  = float;
using TileShape    = cute::Shape<cute::_64, cute::_256, cute::_64>;
using ClusterShape = cute::Shape<cute::_1, cute::_1, cute::_1>;

using CollectiveEpilogue = typename cutlass::epilogue::collective::CollectiveBuilder<
    cutlass::arch::Sm100, cutlass::arch::OpClassTensorOp,
    TileShape, ClusterShape,
    cutlass::epilogue::collective::EpilogueTileAuto,
    Acc, Acc,
    ElemCD, cutlass::layout::RowMajor, 128 / cutlass::sizeof_bits<ElemCD>::value,
    ElemCD, cutlass::layout::RowMajor, 128 / cutlass::sizeof_bits<ElemCD>::value,
    cutlass::epilogue::collective::EpilogueScheduleAuto
  >::CollectiveOp;

using CollectiveMainloop = typename cutlass::gemm::collective::CollectiveBuilder<
    cutlass::arch::Sm100, cutlass::arch::OpClassTensorOp,
    ElemA, cutlass::layout::ColumnMajor, 128 / cutlass::sizeof_bits<ElemA>::value,
    ElemB, cutlass::layout::RowMajor, 128 / cutlass::sizeof_bits<ElemB>::value,
    Acc,
    TileShape, ClusterShape,
    cutlass::gemm::collective::StageCountAutoCarveout<static_cast<int>(sizeof(typename CollectiveEpilogue::SharedStorage))>,
    cutlass::gemm::collective::KernelScheduleAuto
  >::CollectiveOp;

using GemmKernel = cutlass::gemm::kernel::GemmUniversal<
    cute::Shape<int,int,int,int>,
    CollectiveMainloop,
    CollectiveEpilogue
>;
using Gemm = cutlass::gemm::device::GemmUniversalAdapter<GemmKernel>;

// Force the device kernel symbol into the cubin without needing a host main.
auto* _anchor = &cutlass::device_kernel<GemmKernel>;


// ===== COMPILED SASS (sm_100a) =====

	.target	sm_100a

	.elftype	@"ET_EXEC"


//--------------------- .note.nv.tkinfo           --------------------------
	.section	.note.nv.tkinfo,"",@"SHT_NOTE"
	.sectionflags	@"SHF_NOTE_NV_TKINFO"
	.tkinfo
        /*0018*/ 	.word	0x00000002
        /*0030*/ 	.string	""
        /*0030*/ 	.string	"ptxas"
        /*0030*/ 	.string	"Cuda compilation tools, release 13.0, V13.0.88"
        /*0030*/ 	.string	"Build cuda_13.0.r13.0/compiler.36424714_0"
        /*0030*/ 	.string	"-arch sm_100a -m 64 "



//--------------------- .note.nv.cuinfo           --------------------------
	.section	.note.nv.cuinfo,"",@"SHT_NOTE"
	.sectionflags	@"SHF_NOTE_NV_CUINFO"
        /*0018*/ 	.short	0x0002
        /*001a*/ 	.short	0x0064
        /*001c*/ 	.short	0x0082
	.zero		2


//--------------------- .nv.info                  --------------------------
	.section	.nv.info,"",@"SHT_CUDA_INFO"
	.align	4


	//----- nvinfo : EIATTR_REGCOUNT
	.align		4
        /*0000*/ 	.byte	0x04, 0x2f
        /*0002*/ 	.short	(.L_20 - .L_19)
	.align		4
.L_19:
        /*0004*/ 	.word	index@(_ZN7cutlass13device_kernelINS_4gemm6kernel13GemmUniversalIN4cute5tupleIJiiiiEEENS1_10collective13CollectiveMmaINS1_35MainloopSm100TmaUmmaWarpSpecializedILi10ELi2ELi4ENS5_IJNS4_1CILi1EEESB_SB_EEEEENS5_IJNSA_ILi64EEENSA_ILi256EEESE_EEENS_12float_e5m2_tENS5_IJSB_llEEENS_12float_e4m3_tESI_NS4_8TiledMMAINS4_8MMA_AtomIJNS4_10MMA_TraitsINS4_19SM100_MMA_F8F6F4_SSEJSH_SJ_fSE_SF_NS4_17integral_constantINS4_4UMMA5MajorELSQ_1EEESR_NSO_INSP_7ScaleInELSS_0EEEST_EEEEEENS4_6LayoutISC_NS5_IJNSA_ILi0EEESX_SX_EEEEENS5_IJNS4_10UnderscoreES10_S10_EEEEENS4_13SM90_TMA_LOADENS4_14ComposedLayoutINS4_7SwizzleILi2ELi4ELi3EEENS4_18smem_ptr_flag_bitsILi8EEENSW_INS5_IJSE_NSA_ILi8EEEEEENS5_IJSB_SE_EEEEEEEvNS4_8identityES13_NS14_INS15_ILi3ELi4ELi3EEES18_NSW_INS5_IJNSA_ILi128EEES19_EEENS5_IJSB_S1G_EEEEEEEvS1E_EENS_8epilogue10collective18CollectiveEpilogueINS1M_23Sm100TmaWarpSpecializedILi4ELi2ELi32ELb0ELb0EEEJSG_NS5_IJNSW_ISE_SB_EES1R_EEESH_NS5_IJlSB_lEEESH_S1T_NS1M_6fusion15FusionCallbacksIS1Q_NS1U_17LinearCombinationISH_fSH_fLNS_15FloatRoundStyleE2EEESG_S1S_JEEENS4_5SM1004TMEM4LOAD26SM100_TMEM_LOAD_16dp32b32xES13_NS14_IS16_S18_NSW_INS5_IJS19_SE_EEENS5_IJSE_SB_EEEEEEENS4_39AutoVectorizingCopyWithAssumedAlignmentILi128EEENS4_14SM90_TMA_STOREES27_S29_S29_EEEvvEEEEvNT_6ParamsE)
        /*0008*/ 	.word	0x00000079


	//----- nvinfo : EIATTR_FRAME_SIZE
	.align		4
.L_20:
        /*000c*/ 	.byte	0x04, 0x11
        /*000e*/ 	.short	(.L_22 - .L_21)
	.align		4
.L_21:
        /*0010*/ 	.word	index@($__internal_2_$__cuda_sm10x_tcgen05_guardrail_trap_unallocated_columns_being_dealloced)
        /*0014*/ 	.word	0x00000000


	//----- nvinfo : EIATTR_FRAME_SIZE
	.align		4
.L_22:
        /*0018*/ 	.byte	0x04, 0x11
        /*001a*/ 	.short	(.L_24 - .L_23)
	.align		4
.L_23:
        /*001c*/ 	.word	index@($__internal_1_$__cuda_sm10x_tcgen05_guardrail_trap_phase_invalid_during_alloc)
        /*0020*/ 	.word	0x00000000


	//----- nvinfo : EIATTR_FRAME_SIZE
	.align		4
.L_24:
        /*0024*/ 	.byte	0x04, 0x11
        /*0026*/ 	.short	(.L_26 - .L_25)
	.align		4
.L_25:
        /*0028*/ 	.word	index@($__internal_0_$__cuda_sm10x_tcgen05_guardrail_trap_col_being_dealloced_not_returned_by_alloc)
        /*002c*/ 	.word	0x00000000


	//----- nvinfo : EIATTR_FRAME_SIZE
	.align		4
.L_26:
        /*0030*/ 	.byte	0x04, 0x11
        /*0032*/ 	.short	(.L_28 - .L_27)
	.align		4
.L_27:
        /*0034*/ 	.word	index@(_ZN7cutlass13device_kernelINS_4gemm6kernel13GemmUniversalIN4cute5tupleIJiiiiEEENS1_10collective13CollectiveMmaINS1_35MainloopSm100TmaUmmaWarpSpecializedILi10ELi2ELi4ENS5_IJNS4_1CILi1EEESB_SB_EEEEENS5_IJNSA_ILi64EEENSA_ILi256EEESE_EEENS_12float_e5m2_tENS5_IJSB_llEEENS_12float_e4m3_tESI_NS4_8TiledMMAINS4_8MMA_AtomIJNS4_10MMA_TraitsINS4_19SM100_MMA_F8F6F4_SSEJSH_SJ_fSE_SF_NS4_17integral_constantINS4_4UMMA5MajorELSQ_1EEESR_NSO_INSP_7ScaleInELSS_0EEEST_EEEEEENS4_6LayoutISC_NS5_IJNSA_ILi0EEESX_SX_EEEEENS5_IJNS4_10UnderscoreES10_S10_EEEEENS4_13SM90_TMA_LOADENS4_14ComposedLayoutINS4_7SwizzleILi2ELi4ELi3EEENS4_18smem_ptr_flag_bitsILi8EEENSW_INS5_IJSE_NSA_ILi8EEEEEENS5_IJSB_SE_EEEEEEEvNS4_8identityES13_NS14_INS15_ILi3ELi4ELi3EEES18_NSW_INS5_IJNSA_ILi128EEES19_EEENS5_IJSB_S1G_EEEEEEEvS1E_EENS_8epilogue10collective18CollectiveEpilogueINS1M_23Sm100TmaWarpSpecializedILi4ELi2ELi32ELb0ELb0EEEJSG_NS5_IJNSW_ISE_SB_EES1R_EEESH_NS5_IJlSB_lEEESH_S1T_NS1M_6fusion15FusionCallbacksIS1Q_NS1U_17LinearCombinationISH_fSH_fLNS_15FloatRoundStyleE2EEESG_S1S_JEEENS4_5SM1004TMEM4LOAD26SM100_TMEM_LOAD_16dp32b32xES13_NS14_IS16_S18_NSW_INS5_IJS19_SE_EEENS5_IJSE_SB_EEEEEEENS4_39AutoVectorizingCopyWithAssumedAlignmentILi128EEENS4_14SM90_TMA_STOREES27_S29_S29_EEEvvEEEEvNT_6ParamsE)
        /*0038*/ 	.word	0x00000000


	//----- nvinfo : EIATTR_MIN_STACK_SIZE
	.align		4
.L_28:
        /*003c*/ 	.byte	0x04, 0x12
        /*003e*/ 	.short	(.L_30 - .L_29)
	.align		4
.L_29:
        /*0040*/ 	.word	index@(_ZN7cutlass13device_kernelINS_4gemm6kernel13GemmUniversalIN4cute5tupleIJiiiiEEENS1_10collective13CollectiveMmaINS1_35MainloopSm100TmaUmmaWarpSpecializedILi10ELi2ELi4ENS5_IJNS4_1CILi1EEESB_SB_EEEEENS5_IJNSA_ILi64EEENSA_ILi256EEESE_EEENS_12float_e5m2_tENS5_IJSB_llEEENS_12float_e4m3_tESI_NS4_8TiledMMAINS4_8MMA_AtomIJNS4_10MMA_TraitsINS4_19SM100_MMA_F8F6F4_SSEJSH_SJ_fSE_SF_NS4_17integral_constantINS4_4UMMA5MajorELSQ_1EEESR_NSO_INSP_7ScaleInELSS_0EEEST_EEEEEENS4_6LayoutISC_NS5_IJNSA_ILi0EEESX_SX_EEEEENS5_IJNS4_10UnderscoreES10_S10_EEEEENS4_13SM90_TMA_LOADENS4_14ComposedLayoutINS4_7SwizzleILi2ELi4ELi3EEENS4_18smem_ptr_flag_bitsILi8EEENSW_INS5_IJSE_NSA_ILi8EEEEEENS5_IJSB_SE_EEEEEEEvNS4_8identityES13_NS14_INS15_ILi3ELi4ELi3EEES18_NSW_INS5_IJNSA_ILi128EEES19_EEENS5_IJSB_S1G_EEEEEEEvS1E_EENS_8epilogue10collective18CollectiveEpilogueINS1M_23Sm100TmaWarpSpecializedILi4ELi2ELi32ELb0ELb0EEEJSG_NS5_IJNSW_ISE_SB_EES1R_EEESH_NS5_IJlSB_lEEESH_S1T_NS1M_6fusion15FusionCallbacksIS1Q_NS1U_17LinearCombinationISH_fSH_fLNS_15FloatRoundStyleE2EEESG_S1S_JEEENS4_5SM1004TMEM4LOAD26SM100_TMEM_LOAD_16dp32b32xES13_NS14_IS16_S18_NSW_INS5_IJS19_SE_EEENS5_IJSE_SB_EEEEEEENS4_39AutoVectorizingCopyWithAssumedAlignmentILi128EEENS4_14SM90_TMA_STOREES27_S29_S29_EEEvvEEEEvNT_6ParamsE)
        /*0044*/ 	.word	0x00000000
.L_30:


//--------------------- .nv.compat                --------------------------
	.section	.nv.compat,"",@"SHT_CUDA_COMPAT_INFO"
	.align	4
        /*0000*/ 	.byte	0x02, 0x09, 0x01, 0x00, 0x02, 0x02, 0x02, 0x00, 0x02, 0x05, 0x05, 0x00, 0x03, 0x07, 0x01, 0x01
        /*0010*/ 	.byte	0x02, 0x03, 0x01, 0x00, 0x02, 0x06, 0x01, 0x00, 0x04, 0x0b, 0x08, 0x00, 0x09, 0x00, 0x00, 0x00
        /*0020*/ 	.byte	0x00, 0x00, 0x00, 0x00


//--------------------- .nv.info._ZN7cutlass13device_kernelINS_4gemm6kernel13GemmUniversalIN4cute5tupleIJiiiiEEENS1_10collective13CollectiveMmaINS1_35MainloopSm100TmaUmmaWarpSpecializedILi10ELi2ELi4ENS5_IJNS4_1CILi1EEESB_SB_EEEEENS5_IJNSA_ILi64EEENSA_ILi256EEESE_EEENS_12float_e5m2_tENS5_IJSB_llEEENS_12float_e4m3_tESI_NS4_8TiledMMAINS4_8MMA_AtomIJNS4_10MMA_TraitsINS4_19SM100_MMA_F8F6F4_SSEJSH_SJ_fSE_SF_NS4_17integral_constantINS4_4UMMA5MajorELSQ_1EEESR_NSO_INSP_7ScaleInELSS_0EEEST_EEEEEENS4_6LayoutISC_NS5_IJNSA_ILi0EEESX_SX_EEEEENS5_IJNS4_10UnderscoreES10_S10_EEEEENS4_13SM90_TMA_LOADENS4_14ComposedLayoutINS4_7SwizzleILi2ELi4ELi3EEENS4_18smem_ptr_flag_bitsILi8EEENSW_INS5_IJSE_NSA_ILi8EEEEEENS5_IJSB_SE_EEEEEEEvNS4_8identityES13_NS14_INS15_ILi3ELi4ELi3EEES18_NSW_INS5_IJNSA_ILi128EEES19_EEENS5_IJSB_S1G_EEEEEEEvS1E_EENS_8epilogue10collective18CollectiveEpilogueINS1M_23Sm100TmaWarpSpecializedILi4ELi2ELi32ELb0ELb0EEEJSG_NS5_IJNSW_ISE_SB_EES1R_EEESH_NS5_IJlSB_lEEESH_S1T_NS1M_6fusion15FusionCallbacksIS1Q_NS1U_17LinearCombinationISH_fSH_fLNS_15FloatRoundStyleE2EEESG_S1S_JEEENS4_5SM1004TMEM4LOAD26SM100_TMEM_LOAD_16dp32b32xES13_NS14_IS16_S18_NSW_INS5_IJS19_SE_EEENS5_IJSE_SB_EEEEEEENS4_39AutoVectorizingCopyWithAssumedAlignmentILi128EEENS4_14SM90_TMA_STOREES27_S29_S29_EEEvvEEEEvNT_6ParamsE --------------------------
	.section	.nv.info._ZN7cutlass13device_kernelINS_4gemm6kernel13GemmUniversalIN4cute5tupleIJiiiiEEENS1_10collective13CollectiveMmaINS1_35MainloopSm100TmaUmmaWarpSpecializedILi10ELi2ELi4ENS5_IJNS4_1CILi1EEESB_SB_EEEEENS5_IJNSA_ILi64EEENSA_ILi256EEESE_EEENS_12float_e5m2_tENS5_IJSB_llEEENS_12float_e4m3_tESI_NS4_8TiledMMAINS4_8MMA_AtomIJNS4_10MMA_TraitsINS4_19SM100_MMA_F8F6F4_SSEJSH_SJ_fSE_SF_NS4_17integral_constantINS4_4UMMA5MajorELSQ_1EEESR_NSO_INSP_7ScaleInELSS_0EEEST_EEEEEENS4_6LayoutISC_NS5_IJNSA_ILi0EEESX_SX_EEEEENS5_IJNS4_10UnderscoreES10_S10_EEEEENS4_13SM90_TMA_LOADENS4_14ComposedLayoutINS4_7SwizzleILi2ELi4ELi3EEENS4_18smem_ptr_flag_bitsILi8EEENSW_INS5_IJSE_NSA_ILi8EEEEEENS5_IJSB_SE_EEEEEEEvNS4_8identityES13_NS14_INS15_ILi3ELi4ELi3EEES18_NSW_INS5_IJNSA_ILi128EEES19_EEENS5_IJSB_S1G_EEEEEEEvS1E_EENS_8epilogue10collective18CollectiveEpilogueINS1M_23Sm100TmaWarpSpecializedILi4ELi2ELi32ELb0ELb0EEEJSG_NS5_IJNSW_ISE_SB_EES1R_EEESH_NS5_IJlSB_lEEESH_S1T_NS1M_6fusion15FusionCallbacksIS1Q_NS1U_17LinearCombinationISH_fSH_fLNS_15FloatRoundStyleE2EEESG_S1S_JEEENS4_5SM1004TMEM4LOAD26SM100_TMEM_LOAD_16dp32b32xES13_NS14_IS16_S18_NSW_INS5_IJS19_SE_EEENS5_IJSE_SB_EEEEEEENS4_39AutoVectorizingCopyWithAssumedAlignmentILi128EEENS4_14SM90_TMA_STOREES27_S29_S29_EEEvvEEEEvNT_6ParamsE,"",@"SHT_CUDA_INFO"
	.sectionflags	@""
	.align	4


	//----- nvinfo : EIATTR_CUDA_API_VERSION
	.align		4
        /*0000*/ 	.byte	0x04, 0x37
        /*0002*/ 	.short	(.L_32 - .L_31)
.L_31:
        /*0004*/ 	.word	0x00000082


	//----- nvinfo : EIATTR_KPARAM_INFO
	.align		4
.L_32:
        /*0008*/ 	.byte	0x04, 0x17
        /*000a*/ 	.short	(.L_34 - .L_33)
.L_33:
        /*000c*/ 	.word	0x00000000
        /*0010*/ 	.short	0x0000
        /*0012*/ 	.short	0x0000
        /*0014*/ 	.byte	0x00, 0xf0, 0x01, 0x20


	//----- nvinfo : EIATTR_AT_ENTRY_FRAGMENTS
	.align		4
.L_34:
        /*0018*/ 	.byte	0x04, 0x4f
        /*001a*/ 	.short	(.L_36 - .L_35)


	//   ....[0]....
.L_35:
        /*001c*/ 	.word	0x00000006


	//----- nvinfo : EIATTR_RESERVED_SMEM_USED
	.align		4
.L_36:
        /*0020*/ 	.byte	0x01, 0x41
	.zero		2


	//----- nvinfo : EIATTR_SPARSE_MMA_MASK
	.align		4
        /*0024*/ 	.byte	0x03, 0x50
        /*0026*/ 	.short	0x0000


	//----- nvinfo : EIATTR_TCGEN05_1CTA_USED
	.align		4
        /*0028*/ 	.byte	0x01, 0x51
	.zero		2


	//----- nvinfo : EIATTR_MAXREG_COUNT
	.align		4
        /*002c*/ 	.byte	0x03, 0x1b
        /*002e*/ 	.short	0x00ff


	//----- nvinfo : EIATTR_NUM_BARRIERS
	.align		4
        /*0030*/ 	.byte	0x02, 0x4c
        /*0032*/ 	.byte	0x07
	.zero		1


	//----- nvinfo : EIATTR_EXTERNS
	.align		4
        /*0034*/ 	.byte	0x04, 0x0f
        /*0036*/ 	.short	(.L_38 - .L_37)


	//   ....[0]....
	.align		4
.L_37:
        /*0038*/ 	.word	index@(__assertfail)


	//----- nvinfo : EIATTR_MERCURY_ISA_VERSION
	.align		4
.L_38:
        /*003c*/ 	.byte	0x03, 0x5f
        /*003e*/ 	.short	0x0101


	//----- nvinfo : EIATTR_INT_WARP_WIDE_INSTR_OFFSETS
	.align		4
        /*0040*/ 	.byte	0x04, 0x31
        /*0042*/ 	.short	(.L_40 - .L_39)


	//   ....[0]....
.L_39:
        /*0044*/ 	.word	0x00001f90


	//   ....[1]....
        /*0048*/ 	.word	0x00003ca0


	//   ....[2]....
        /*004c*/ 	.word	0x00003cd0


	//   ....[3]....
        /*0050*/ 	.word	0x00003d20


	//   ....[4]....
        /*0054*/ 	.word	0x00004640


	//   ....[5]....
        /*0058*/ 	.word	0x000046a0


	//   ....[6]....
        /*005c*/ 	.word	0x00004780


	//   ....[7]....
        /*0060*/ 	.word	0x000047f0


	//   ....[8]....
        /*0064*/ 	.word	0x00004900


	//   ....[9]....
        /*0068*/ 	.word	0x00004990


	//   ....[10]....
        /*006c*/ 	.word	0x00004b60


	//   ....[11]....
        /*0070*/ 	.word	0x00004cc0


	//----- nvinfo : EIATTR_COOP_GROUP_MASK_REGIDS
	.align		4
.L_40:
        /*0074*/ 	.byte	0x04, 0x29
        /*0076*/ 	.short	(.L_42 - .L_41)


	//   ....[0]....
.L_41:
        /*0078*/ 	.word	0xffffffff


	//   ....[1]....
        /*007c*/ 	.word	0xffffffff


	//   ....[2]....
        /*0080*/ 	.word	0xffffffff


	//   ....[3]....
        /*0084*/ 	.word	0xffffffff


	//   ....[4]....
        /*0088*/ 	.word	0xffffffff


	//   ....[5]....
        /*008c*/ 	.word	0xffffffff


	//   ....[6]....
        /*0090*/ 	.word	0xffffffff


	//   ....[7]....
        /*0094*/ 	.word	0xffffffff


	//   ....[8]....
        /*0098*/ 	.word	0xffffffff


	//   ....[9]....
        /*009c*/ 	.word	0xffffffff


	//   ....[10]....
        /*00a0*/ 	.word	0xffffffff


	//   ....[11]....
        /*00a4*/ 	.word	0xffffffff


	//   ....[12]....
        /*00a8*/ 	.word	0xffffffff


	//----- nvinfo : EIATTR_COOP_GROUP_INSTR_OFFSETS
	.align		4
.L_42:
        /*00ac*/ 	.byte	0x04, 0x28
        /*00ae*/ 	.short	(.L_44 - .L_43)


	//   ....[0]....
.L_43:
        /*00b0*/ 	.word	0x00000090


	//   ....[1]....
        /*00b4*/ 	.word	0x000004d0


	//   ....[2]....
        /*00b8*/ 	.word	0x00000730


	//   ....[3]....
        /*00bc*/ 	.word	0x000008d0


	//   ....[4]....
        /*00c0*/ 	.word	0x000009d0


	//   ....[5]....
        /*00c4*/ 	.word	0x00000b40


	//   ....[6]....
        /*00c8*/ 	.word	0x00000ce0


	//   ....[7]....
        /*00cc*/ 	.word	0x00001e70


	//   ....[8]....
        /*00d0*/ 	.word	0x00002fb0


	//   ....[9]....
        /*00d4*/ 	.word	0x000031c0


	//   ....[10]....
        /*00d8*/ 	.word	0x000031f0


	//   ....[11]....
        /*00dc*/ 	.word	0x00003b90


	//   ....[12]....
        /*00e0*/ 	.word	0x00003dc0


	//----- nvinfo : EIATTR_VRC_CTA_INIT_COUNT
	.align		4
.L_44:
        /*00e4*/ 	.byte	0x02, 0x4a
        /*00e6*/ 	.byte	0x80
	.zero		1


	//----- nvinfo : EIATTR_SYSCALL_OFFSETS
	.align		4
        /*00e8*/ 	.byte	0x04, 0x46
        /*00ea*/ 	.short	(.L_46 - .L_45)


	//   ....[0]....
.L_45:
        /*00ec*/ 	.word	0x00005740


	//   ....[1]....
        /*00f0*/ 	.word	0x00005880


	//   ....[2]....
        /*00f4*/ 	.word	0x00006080


	//   ....[3]....
        /*00f8*/ 	.word	0x00006e20


	//   ....[4]....
        /*00fc*/ 	.word	0x00007b80


	//   ....[5]....
        /*0100*/ 	.word	0x00008910


	//----- nvinfo : EIATTR_MBARRIER_INSTR_OFFSETS
	.align		4
.L_46:
        /*0104*/ 	.byte	0x04, 0x39
        /*0106*/ 	.short	(.L_48 - .L_47)


	//   ....[0]....
.L_47:
        /*0108*/ 	.word	0x000005d0
        /*010c*/ 	.word	0x000000ff
        /*0110*/ 	.word	0x00000000
        /*0114*/ 	.short	0x0100
        /*0116*/ 	.byte	0x05
	.zero		1


	//   ....[1]....
        /*0118*/ 	.word	0x000005e0
        /*011c*/ 	.word	0x000000ff
        /*0120*/ 	.word	0x00000050
        /*0124*/ 	.short	0x0100
        /*0126*/ 	.byte	0x05
	.zero		1


	//   ....[2]....
        /*0128*/ 	.word	0x000005f0
        /*012c*/ 	.word	0x000000ff
        /*0130*/ 	.word	0x00000008
        /*0134*/ 	.short	0x0100
        /*0136*/ 	.byte	0x05
	.zero		1


	//   ....[3]....
        /*0138*/ 	.word	0x00000600
        /*013c*/ 	.word	0x000000ff
        /*0140*/ 	.word	0x00000058
        /*0144*/ 	.short	0x0100
        /*0146*/ 	.byte	0x05
	.zero		1


	//   ....[4]....
        /*0148*/ 	.word	0x00000610
        /*014c*/ 	.word	0x000000ff
        /*0150*/ 	.word	0x00000010
        /*0154*/ 	.short	0x0100
        /*0156*/ 	.byte	0x05
	.zero		1


	//   ....[5]....
        /*0158*/ 	.word	0x00000620
        /*015c*/ 	.word	0x000000ff
        /*0160*/ 	.word	0x00000060
        /*0164*/ 	.short	0x0100
        /*0166*/ 	.byte	0x05
	.zero		1


	//   ....[6]....
        /*0168*/ 	.word	0x00000630
        /*016c*/ 	.word	0x000000ff
        /*0170*/ 	.word	0x00000018
        /*0174*/ 	.short	0x0100
        /*0176*/ 	.byte	0x05
	.zero		1


	//   ....[7]....
        /*0178*/ 	.word	0x00000640
        /*017c*/ 	.word	0x000000ff
        /*0180*/ 	.word	0x00000068
        /*0184*/ 	.short	0x0100
        /*0186*/ 	.byte	0x05
	.zero		1


	//   ....[8]....
        /*0188*/ 	.word	0x00000650
        /*018c*/ 	.word	0x000000ff
        /*0190*/ 	.word	0x00000020
        /*0194*/ 	.short	0x0100
        /*0196*/ 	.byte	0x05
	.zero		1


	//   ....[9]....
        /*0198*/ 	.word	0x00000660
        /*019c*/ 	.word	0x000000ff
        /*01a0*/ 	.word	0x00000070
        /*01a4*/ 	.short	0x0100
        /*01a6*/ 	.byte	0x05
	.zero		1


	//   ....[10]....
        /*01a8*/ 	.word	0x00000670
        /*01ac*/ 	.word	0x000000ff
        /*01b0*/ 	.word	0x00000028
        /*01b4*/ 	.short	0x0100
        /*01b6*/ 	.byte	0x05
	.zero		1


	//   ....[11]....
        /*01b8*/ 	.word	0x00000680
        /*01bc*/ 	.word	0x000000ff
        /*01c0*/ 	.word	0x00000078
        /*01c4*/ 	.short	0x0100
        /*01c6*/ 	.byte	0x05
	.zero		1


	//   ....[12]....
        /*01c8*/ 	.word	0x00000690
        /*01cc*/ 	.word	0x000000ff
        /*01d0*/ 	.word	0x00000030
        /*01d4*/ 	.short	0x0100
        /*01d6*/ 	.byte	0x05
	.zero		1


	//   ....[13]....
        /*01d8*/ 	.word	0x000006a0
        /*01dc*/ 	.word	0x000000ff
        /*01e0*/ 	.word	0x00000080
        /*01e4*/ 	.short	0x0100
        /*01e6*/ 	.byte	0x05
	.zero		1


	//   ....[14]....
        /*01e8*/ 	.word	0x000006b0
        /*01ec*/ 	.word	0x000000ff
        /*01f0*/ 	.word	0x00000038
        /*01f4*/ 	.short	0x0100
        /*01f6*/ 	.byte	0x05
	.zero		1


	//   ....[15]....
        /*01f8*/ 	.word	0x000006c0
        /*01fc*/ 	.word	0x000000ff
        /*0200*/ 	.word	0x00000088
        /*0204*/ 	.short	0x0100
        /*0206*/ 	.byte	0x05
	.zero		1


	//   ....[16]....
        /*0208*/ 	.word	0x000006d0
        /*020c*/ 	.word	0x000000ff
        /*0210*/ 	.word	0x00000040
        /*0214*/ 	.short	0x0100
        /*0216*/ 	.byte	0x05
	.zero		1


	//   ....[17]....
        /*0218*/ 	.word	0x000006e0
        /*021c*/ 	.word	0x000000ff
        /*0220*/ 	.word	0x00000090
        /*0224*/ 	.short	0x0100
        /*0226*/ 	.byte	0x05
	.zero		1


	//   ....[18]....
        /*0228*/ 	.word	0x000006f0
        /*022c*/ 	.word	0x000000ff
        /*0230*/ 	.word	0x00000048
        /*0234*/ 	.short	0x0100
        /*0236*/ 	.byte	0x05
	.zero		1


	//   ....[19]....
        /*0238*/ 	.word	0x00000700
        /*023c*/ 	.word	0x000000ff
        /*0240*/ 	.word	0x00000098
        /*0244*/ 	.short	0x0100
        /*0246*/ 	.byte	0x05
	.zero		1


	//   ....[20]....
        /*0248*/ 	.word	0x00000840
        /*024c*/ 	.word	0x000000ff
        /*0250*/ 	.word	0x000000a0
        /*0254*/ 	.short	0x0100
        /*0256*/ 	.byte	0x07
	.zero		1


	//   ....[21]....
        /*0258*/ 	.word	0x00000850
        /*025c*/ 	.word	0x000000ff
        /*0260*/ 	.word	0x000000c0
        /*0264*/ 	.short	0x0100
        /*0266*/ 	.byte	0x07
	.zero		1


	//   ....[22]....
        /*0268*/ 	.word	0x00000860
        /*026c*/ 	.word	0x000000ff
        /*0270*/ 	.word	0x000000a8
        /*0274*/ 	.short	0x0100
        /*0276*/ 	.byte	0x07
	.zero		1


	//   ....[23]....
        /*0278*/ 	.word	0x00000870
        /*027c*/ 	.word	0x000000ff
        /*0280*/ 	.word	0x000000c8
        /*0284*/ 	.short	0x0100
        /*0286*/ 	.byte	0x07
	.zero		1


	//   ....[24]....
        /*0288*/ 	.word	0x00000880
        /*028c*/ 	.word	0x000000ff
        /*0290*/ 	.word	0x000000b0
        /*0294*/ 	.short	0x0100
        /*0296*/ 	.byte	0x07
	.zero		1


	//   ....[25]....
        /*0298*/ 	.word	0x00000890
        /*029c*/ 	.word	0x000000ff
        /*02a0*/ 	.word	0x000000d0
        /*02a4*/ 	.short	0x0100
        /*02a6*/ 	.byte	0x07
	.zero		1


	//   ....[26]....
        /*02a8*/ 	.word	0x000008a0
        /*02ac*/ 	.word	0x000000ff
        /*02b0*/ 	.word	0x000000b8
        /*02b4*/ 	.short	0x0100
        /*02b6*/ 	.byte	0x07
	.zero		1


	//   ....[27]....
        /*02b8*/ 	.word	0x000008b0
        /*02bc*/ 	.word	0x000000ff
        /*02c0*/ 	.word	0x000000d8
        /*02c4*/ 	.short	0x0100
        /*02c6*/ 	.byte	0x07
	.zero		1


	//   ....[28]....
        /*02c8*/ 	.word	0x000009a0
        /*02cc*/ 	.word	0x000000ff
        /*02d0*/ 	.word	0x000000e0
        /*02d4*/ 	.short	0x0100
        /*02d6*/ 	.byte	0x05
	.zero		1


	//   ....[29]....
        /*02d8*/ 	.word	0x000009b0
        /*02dc*/ 	.word	0x000000ff
        /*02e0*/ 	.word	0x000000e8
        /*02e4*/ 	.short	0x0100
        /*02e6*/ 	.byte	0x05
	.zero		1


	//   ....[30]....
        /*02e8*/ 	.word	0x00000af0
        /*02ec*/ 	.word	0x000000ff
        /*02f0*/ 	.word	0x000000f0
        /*02f4*/ 	.short	0x0100
        /*02f6*/ 	.byte	0x05
	.zero		1


	//   ....[31]....
        /*02f8*/ 	.word	0x00000b00
        /*02fc*/ 	.word	0x000000ff
        /*0300*/ 	.word	0x00000100
        /*0304*/ 	.short	0x0100
        /*0306*/ 	.byte	0x05
	.zero		1


	//   ....[32]....
        /*0308*/ 	.word	0x00000b10
        /*030c*/ 	.word	0x000000ff
        /*0310*/ 	.word	0x000000f8
        /*0314*/ 	.short	0x0100
        /*0316*/ 	.byte	0x05
	.zero		1


	//   ....[33]....
        /*0318*/ 	.word	0x00000b20
        /*031c*/ 	.word	0x000000ff
        /*0320*/ 	.word	0x00000108
        /*0324*/ 	.short	0x0100
        /*0326*/ 	.byte	0x05
	.zero		1


	//   ....[34]....
        /*0328*/ 	.word	0x00000c50
        /*032c*/ 	.word	0x000000ff
        /*0330*/ 	.word	0x00000110
        /*0334*/ 	.short	0x0100
        /*0336*/ 	.byte	0x07
	.zero		1


	//   ....[35]....
        /*0338*/ 	.word	0x00000c60
        /*033c*/ 	.word	0x000000ff
        /*0340*/ 	.word	0x00000130
        /*0344*/ 	.short	0x0100
        /*0346*/ 	.byte	0x07
	.zero		1


	//   ....[36]....
        /*0348*/ 	.word	0x00000c70
        /*034c*/ 	.word	0x000000ff
        /*0350*/ 	.word	0x00000118
        /*0354*/ 	.short	0x0100
        /*0356*/ 	.byte	0x07
	.zero		1


	//   ....[37]....
        /*0358*/ 	.word	0x00000c80
        /*035c*/ 	.word	0x000000ff
        /*0360*/ 	.word	0x00000138
        /*0364*/ 	.short	0x0100
        /*0366*/ 	.byte	0x07
	.zero		1


	//   ....[38]....
        /*0368*/ 	.word	0x00000c90
        /*036c*/ 	.word	0x000000ff
        /*0370*/ 	.word	0x00000120
        /*0374*/ 	.short	0x0100
        /*0376*/ 	.byte	0x07
	.zero		1


	//   ....[39]....
        /*0378*/ 	.word	0x00000ca0
        /*037c*/ 	.word	0x000000ff
        /*0380*/ 	.word	0x00000140
        /*0384*/ 	.short	0x0100
        /*0386*/ 	.byte	0x07
	.zero		1


	//   ....[40]....
        /*0388*/ 	.word	0x00000cb0
        /*038c*/ 	.word	0x000000ff
        /*0390*/ 	.word	0x00000128
        /*0394*/ 	.short	0x0100
        /*0396*/ 	.byte	0x07
	.zero		1


	//   ....[41]....
        /*0398*/ 	.word	0x00000cc0
        /*039c*/ 	.word	0x000000ff
        /*03a0*/ 	.word	0x00000148
        /*03a4*/ 	.short	0x0100
        /*03a6*/ 	.byte	0x07
	.zero		1


	//   ....[42]....
        /*03a8*/ 	.word	0x00000db0
        /*03ac*/ 	.word	0x000000ff
        /*03b0*/ 	.word	0x00000150
        /*03b4*/ 	.short	0x0100
        /*03b6*/ 	.byte	0x05
	.zero		1


	//   ....[43]....
        /*03b8*/ 	.word	0x00000dc0
        /*03bc*/ 	.word	0x000000ff
        /*03c0*/ 	.word	0x00000160
        /*03c4*/ 	.short	0x0100
        /*03c6*/ 	.byte	0x05
	.zero		1


	//   ....[44]....
        /*03c8*/ 	.word	0x00000dd0
        /*03cc*/ 	.word	0x000000ff
        /*03d0*/ 	.word	0x00000158
        /*03d4*/ 	.short	0x0100
        /*03d6*/ 	.byte	0x05
	.zero		1


	//   ....[45]....
        /*03d8*/ 	.word	0x00000de0
        /*03dc*/ 	.word	0x000000ff
        /*03e0*/ 	.word	0x00000168
        /*03e4*/ 	.short	0x0100
        /*03e6*/ 	.byte	0x05
	.zero		1


	//   ....[46]....
        /*03e8*/ 	.word	0x000016b0
        /*03ec*/ 	.word	0x00000002
        /*03f0*/ 	.word	0x00000160
        /*03f4*/ 	.short	0x010a
        /*03f6*/ 	.byte	0xff
	.zero		1


	//   ....[47]....
        /*03f8*/ 	.word	0x000016e0
        /*03fc*/ 	.word	0x00000002
        /*0400*/ 	.word	0x00000150
        /*0404*/ 	.short	0x0101
        /*0406*/ 	.byte	0xff
	.zero		1


	//   ....[48]....
        /*0408*/ 	.word	0x000017b0
        /*040c*/ 	.word	0x000000ff
        /*0410*/ 	.word	0x00000050
        /*0414*/ 	.short	0x010a
        /*0416*/ 	.byte	0x08
	.zero		1


	//   ....[49]....
        /*0418*/ 	.word	0x00001860
        /*041c*/ 	.word	0x000000ff
        /*0420*/ 	.word	0x00000050
        /*0424*/ 	.short	0x010a
        /*0426*/ 	.byte	0x21
	.zero		1


	//   ....[50]....
        /*0428*/ 	.word	0x000019b0
        /*042c*/ 	.word	0x000000ff
        /*0430*/ 	.word	0x00000050
        /*0434*/ 	.short	0x010a
        /*0436*/ 	.byte	0x08
	.zero		1


	//   ....[51]....
        /*0438*/ 	.word	0x00001b10
        /*043c*/ 	.word	0x000000ff
        /*0440*/ 	.word	0x000000e8
        /*0444*/ 	.short	0x0101
        /*0446*/ 	.byte	0x04
	.zero		1


	//   ....[52]....
        /*0448*/ 	.word	0x00001b30
        /*044c*/ 	.word	0x000000ff
        /*0450*/ 	.word	0x00000050
        /*0454*/ 	.short	0x010a
        /*0456*/ 	.byte	0x08
	.zero		1


	//   ....[53]....
        /*0458*/ 	.word	0x00001bc0
        /*045c*/ 	.word	0x000000ff
        /*0460*/ 	.word	0x00000050
        /*0464*/ 	.short	0x010a
        /*0466*/ 	.byte	0x19
	.zero		1


	//   ....[54]....
        /*0468*/ 	.word	0x00001d10
        /*046c*/ 	.word	0x000000ff
        /*0470*/ 	.word	0x00000050
        /*0474*/ 	.short	0x010a
        /*0476*/ 	.byte	0x08
	.zero		1


	//   ....[55]....
        /*0478*/ 	.word	0x00001ea0
        /*047c*/ 	.word	0x00000002
        /*0480*/ 	.word	0x000000f0
        /*0484*/ 	.short	0x010a
        /*0486*/ 	.byte	0xff
	.zero		1


	//   ....[56]....
        /*0488*/ 	.word	0x00001f60
        /*048c*/ 	.word	0x00000002
        /*0490*/ 	.word	0x00000000
        /*0494*/ 	.short	0x0101
        /*0496*/ 	.byte	0xff
	.zero		1


	//   ....[57]....
        /*0498*/ 	.word	0x000024c0
        /*049c*/ 	.word	0x000000ff
        /*04a0*/ 	.word	0x00000000
        /*04a4*/ 	.short	0x010a
        /*04a6*/ 	.byte	0x05
	.zero		1


	//   ....[58]....
        /*04a8*/ 	.word	0x00002550
        /*04ac*/ 	.word	0x000000ff
        /*04b0*/ 	.word	0x00000000
        /*04b4*/ 	.short	0x010a
        /*04b6*/ 	.byte	0x05
	.zero		1


	//   ....[59]....
        /*04b8*/ 	.word	0x000025e0
        /*04bc*/ 	.word	0x000000ff
        /*04c0*/ 	.word	0x00000000
        /*04c4*/ 	.short	0x010a
        /*04c6*/ 	.byte	0x05
	.zero		1


	//   ....[60]....
        /*04c8*/ 	.word	0x00002670
        /*04cc*/ 	.word	0x000000ff
        /*04d0*/ 	.word	0x00000000
        /*04d4*/ 	.short	0x010a
        /*04d6*/ 	.byte	0x05
	.zero		1


	//   ....[61]....
        /*04d8*/ 	.word	0x00002700
        /*04dc*/ 	.word	0x000000ff
        /*04e0*/ 	.word	0x00000000
        /*04e4*/ 	.short	0x010a
        /*04e6*/ 	.byte	0x05
	.zero		1


	//   ....[62]....
        /*04e8*/ 	.word	0x00002790
        /*04ec*/ 	.word	0x000000ff
        /*04f0*/ 	.word	0x00000000
        /*04f4*/ 	.short	0x010a
        /*04f6*/ 	.byte	0x05
	.zero		1


	//   ....[63]....
        /*04f8*/ 	.word	0x00002820
        /*04fc*/ 	.word	0x000000ff
        /*0500*/ 	.word	0x00000000
        /*0504*/ 	.short	0x010a
        /*0506*/ 	.byte	0x05
	.zero		1


	//   ....[64]....
        /*0508*/ 	.word	0x000028b0
        /*050c*/ 	.word	0x000000ff
        /*0510*/ 	.word	0x00000000
        /*0514*/ 	.short	0x010a
        /*0516*/ 	.byte	0x05
	.zero		1


	//   ....[65]....
        /*0518*/ 	.word	0x00002940
        /*051c*/ 	.word	0x000000ff
        /*0520*/ 	.word	0x00000000
        /*0524*/ 	.short	0x010a
        /*0526*/ 	.byte	0x05
	.zero		1


	//   ....[66]....
        /*0528*/ 	.word	0x000029e0
        /*052c*/ 	.word	0x00000000
        /*0530*/ 	.word	0x00000000
        /*0534*/ 	.short	0x010a
        /*0536*/ 	.byte	0xff
	.zero		1


	//   ....[67]....
        /*0538*/ 	.word	0x00002b00
        /*053c*/ 	.word	0x00000000
        /*0540*/ 	.word	0x00000150
        /*0544*/ 	.short	0x010a
        /*0546*/ 	.byte	0xff
	.zero		1


	//   ....[68]....
        /*0548*/ 	.word	0x00002b70
        /*054c*/ 	.word	0x00000000
        /*0550*/ 	.word	0x00000000
        /*0554*/ 	.short	0x0101
        /*0556*/ 	.byte	0xff
	.zero		1


	//   ....[69]....
        /*0558*/ 	.word	0x00002b90
        /*055c*/ 	.word	0x000000ff
        /*0560*/ 	.word	0x00000100
        /*0564*/ 	.short	0x010a
        /*0566*/ 	.byte	0x05
	.zero		1


	//   ....[70]....
        /*0568*/ 	.word	0x00002cb0
        /*056c*/ 	.word	0x00000000
        /*0570*/ 	.word	0x000000f0
        /*0574*/ 	.short	0x010a
        /*0576*/ 	.byte	0xff
	.zero		1


	//   ....[71]....
        /*0578*/ 	.word	0x00002db0
        /*057c*/ 	.word	0x00000000
        /*0580*/ 	.word	0x00000000
        /*0584*/ 	.short	0x0101
        /*0586*/ 	.byte	0xff
	.zero		1


	//   ....[72]....
        /*0588*/ 	.word	0x00002e40
        /*058c*/ 	.word	0x000000ff
        /*0590*/ 	.word	0x00000100
        /*0594*/ 	.short	0x0106
        /*0596*/ 	.byte	0x05
	.zero		1


	//   ....[73]....
        /*0598*/ 	.word	0x00002e60
        /*059c*/ 	.word	0x000000ff
        /*05a0*/ 	.word	0x00000100
        /*05a4*/ 	.short	0x010a
        /*05a6*/ 	.byte	0x05
	.zero		1


	//   ....[74]....
        /*05a8*/ 	.word	0x00002ef0
        /*05ac*/ 	.word	0x000000ff
        /*05b0*/ 	.word	0x00000100
        /*05b4*/ 	.short	0x0106
        /*05b6*/ 	.byte	0x04
	.zero		1


	//   ....[75]....
        /*05b8*/ 	.word	0x00002f30
        /*05bc*/ 	.word	0x00000000
        /*05c0*/ 	.word	0x00000100
        /*05c4*/ 	.short	0x010a
        /*05c6*/ 	.byte	0xff
	.zero		1


	//   ....[76]....
        /*05c8*/ 	.word	0x00003420
        /*05cc*/ 	.word	0x00000000
        /*05d0*/ 	.word	0x000000f0
        /*05d4*/ 	.short	0x010a
        /*05d6*/ 	.byte	0xff
	.zero		1


	//   ....[77]....
        /*05d8*/ 	.word	0x00003520
        /*05dc*/ 	.word	0x00000003
        /*05e0*/ 	.word	0x00000000
        /*05e4*/ 	.short	0x0101
        /*05e6*/ 	.byte	0xff
	.zero		1


	//   ....[78]....
        /*05e8*/ 	.word	0x00003530
        /*05ec*/ 	.word	0x000000ff
        /*05f0*/ 	.word	0x00000000
        /*05f4*/ 	.short	0x010a
        /*05f6*/ 	.byte	0x04
	.zero		1


	//   ....[79]....
        /*05f8*/ 	.word	0x000035b0
        /*05fc*/ 	.word	0x000000ff
        /*0600*/ 	.word	0x00000130
        /*0604*/ 	.short	0x010a
        /*0606*/ 	.byte	0x08
	.zero		1


	//   ....[80]....
        /*0608*/ 	.word	0x00003690
        /*060c*/ 	.word	0x000000ff
        /*0610*/ 	.word	0x00000000
        /*0614*/ 	.short	0x010a
        /*0616*/ 	.byte	0x07
	.zero		1


	//   ....[81]....
        /*0618*/ 	.word	0x000037d0
        /*061c*/ 	.word	0x000000ff
        /*0620*/ 	.word	0x00000000
        /*0624*/ 	.short	0x010a
        /*0626*/ 	.byte	0x04
	.zero		1


	//   ....[82]....
        /*0628*/ 	.word	0x000039c0
        /*062c*/ 	.word	0x000000ff
        /*0630*/ 	.word	0x00000000
        /*0634*/ 	.short	0x010a
        /*0636*/ 	.byte	0x05
	.zero		1


	//   ....[83]....
        /*0638*/ 	.word	0x00003a50
        /*063c*/ 	.word	0x000000ff
        /*0640*/ 	.word	0x00000000
        /*0644*/ 	.short	0x010a
        /*0646*/ 	.byte	0x05
	.zero		1


	//   ....[84]....
        /*0648*/ 	.word	0x00003ae0
        /*064c*/ 	.word	0x000000ff
        /*0650*/ 	.word	0x00000000
        /*0654*/ 	.short	0x010a
        /*0656*/ 	.byte	0x05
	.zero		1


	//   ....[85]....
        /*0658*/ 	.word	0x00003b70
        /*065c*/ 	.word	0x000000ff
        /*0660*/ 	.word	0x00000000
        /*0664*/ 	.short	0x010a
        /*0666*/ 	.byte	0x07
	.zero		1


	//   ....[86]....
        /*0668*/ 	.word	0x00003ff0
        /*066c*/ 	.word	0x00000000
        /*0670*/ 	.word	0x000000f0
        /*0674*/ 	.short	0x010a
        /*0676*/ 	.byte	0xff
	.zero		1


	//   ....[87]....
        /*0678*/ 	.word	0x000040b0
        /*067c*/ 	.word	0x00000000
        /*0680*/ 	.word	0x00000000
        /*0684*/ 	.short	0x0101
        /*0686*/ 	.byte	0xff
	.zero		1


	//   ....[88]....
        /*0688*/ 	.word	0x000043d0
        /*068c*/ 	.word	0x000000ff
        /*0690*/ 	.word	0x000000e8
        /*0694*/ 	.short	0x010a
        /*0696*/ 	.byte	0x07
	.zero		1


	//   ....[89]....
        /*0698*/ 	.word	0x000045c0
        /*069c*/ 	.word	0x000000ff
        /*06a0*/ 	.word	0x000000c0
        /*06a4*/ 	.short	0x010a
        /*06a6*/ 	.byte	0x07
	.zero		1


	//   ....[90]....
        /*06a8*/ 	.word	0x00004730
        /*06ac*/ 	.word	0x000000ff
        /*06b0*/ 	.word	0x000000a0
        /*06b4*/ 	.short	0x010b
        /*06b6*/ 	.byte	0x07
	.zero		1


	//   ....[91]....
        /*06b8*/ 	.word	0x00004740
        /*06bc*/ 	.word	0x000000ff
        /*06c0*/ 	.word	0x00000000
        /*06c4*/ 	.short	0x0101
        /*06c6*/ 	.byte	0x08
	.zero		1


	//   ....[92]....
        /*06c8*/ 	.word	0x00004750
        /*06cc*/ 	.word	0x000000ff
        /*06d0*/ 	.word	0x000000c8
        /*06d4*/ 	.short	0x010a
        /*06d6*/ 	.byte	0x07
	.zero		1


	//   ....[93]....
        /*06d8*/ 	.word	0x000048a0
        /*06dc*/ 	.word	0x000000ff
        /*06e0*/ 	.word	0x000000a8
        /*06e4*/ 	.short	0x010b
        /*06e6*/ 	.byte	0x07
	.zero		1


	//   ....[94]....
        /*06e8*/ 	.word	0x000048b0
        /*06ec*/ 	.word	0x000000ff
        /*06f0*/ 	.word	0x00000000
        /*06f4*/ 	.short	0x0101
        /*06f6*/ 	.byte	0x08
	.zero		1


	//   ....[95]....
        /*06f8*/ 	.word	0x000048c0
        /*06fc*/ 	.word	0x000000ff
        /*0700*/ 	.word	0x000000d0
        /*0704*/ 	.short	0x010a
        /*0706*/ 	.byte	0x07
	.zero		1


	//   ....[96]....
        /*0708*/ 	.word	0x00004a40
        /*070c*/ 	.word	0x000000ff
        /*0710*/ 	.word	0x000000b0
        /*0714*/ 	.short	0x010b
        /*0716*/ 	.byte	0x07
	.zero		1


	//   ....[97]....
        /*0718*/ 	.word	0x00004a80
        /*071c*/ 	.word	0x000000ff
        /*0720*/ 	.word	0x00000000
        /*0724*/ 	.short	0x0101
        /*0726*/ 	.byte	0x08
	.zero		1


	//   ....[98]....
        /*0728*/ 	.word	0x00004ac0
        /*072c*/ 	.word	0x000000ff
        /*0730*/ 	.word	0x000000d8
        /*0734*/ 	.short	0x010a
        /*0736*/ 	.byte	0x07
	.zero		1


	//   ....[99]....
        /*0738*/ 	.word	0x00004d00
        /*073c*/ 	.word	0x000000ff
        /*0740*/ 	.word	0x000000b8
        /*0744*/ 	.short	0x010b
        /*0746*/ 	.byte	0x07
	.zero		1


	//   ....[100]....
        /*0748*/ 	.word	0x00004d20
        /*074c*/ 	.word	0x000000ff
        /*0750*/ 	.word	0x00000000
        /*0754*/ 	.short	0x0101
        /*0756*/ 	.byte	0x0d
	.zero		1


	//   ....[101]....
        /*0758*/ 	.word	0x00004d50
        /*075c*/ 	.word	0x000000ff
        /*0760*/ 	.word	0x000000c0
        /*0764*/ 	.short	0x010a
        /*0766*/ 	.byte	0x07
	.zero		1


	//   ....[102]....
        /*0768*/ 	.word	0x00004d70
        /*076c*/ 	.word	0x000000ff
        /*0770*/ 	.word	0x000000c8
        /*0774*/ 	.short	0x010a
        /*0776*/ 	.byte	0x07
	.zero		1


	//   ....[103]....
        /*0778*/ 	.word	0x00004d90
        /*077c*/ 	.word	0x000000ff
        /*0780*/ 	.word	0x000000d0
        /*0784*/ 	.short	0x010a
        /*0786*/ 	.byte	0x07
	.zero		1


	//   ....[104]....
        /*0788*/ 	.word	0x00004dd0
        /*078c*/ 	.word	0x00000000
        /*0790*/ 	.word	0x000000d8
        /*0794*/ 	.short	0x010a
        /*0796*/ 	.byte	0xff
	.zero		1


	//   ....[105]....
        /*0798*/ 	.word	0x00005110
        /*079c*/ 	.word	0x00000000
        /*07a0*/ 	.word	0x000000f0
        /*07a4*/ 	.short	0x010a
        /*07a6*/ 	.byte	0xff
	.zero		1


	//   ....[106]....
        /*07a8*/ 	.word	0x00005220
        /*07ac*/ 	.word	0x00000000
        /*07b0*/ 	.word	0x00000000
        /*07b4*/ 	.short	0x0101
        /*07b6*/ 	.byte	0xff
	.zero		1


	//   ....[107]....
        /*07b8*/ 	.word	0x00005c40
        /*07bc*/ 	.word	0x00000002
        /*07c0*/ 	.word	0x000000a0
        /*07c4*/ 	.short	0x010a
        /*07c6*/ 	.byte	0xff
	.zero		1


	//   ....[108]....
        /*07c8*/ 	.word	0x00005c80
        /*07cc*/ 	.word	0x00000071
        /*07d0*/ 	.word	0x00000110
        /*07d4*/ 	.short	0x010a
        /*07d6*/ 	.byte	0xff
	.zero		1


	//   ....[109]....
        /*07d8*/ 	.word	0x00005dc0
        /*07dc*/ 	.word	0x00000002
        /*07e0*/ 	.word	0x000000a0
        /*07e4*/ 	.short	0x010a
        /*07e6*/ 	.byte	0xff
	.zero		1


	//   ....[110]....
        /*07e8*/ 	.word	0x00005ee0
        /*07ec*/ 	.word	0x00000000
        /*07f0*/ 	.word	0x00000000
        /*07f4*/ 	.short	0x0101
        /*07f6*/ 	.byte	0xff
	.zero		1


	//   ....[111]....
        /*07f8*/ 	.word	0x00005f60
        /*07fc*/ 	.word	0x00000071
        /*0800*/ 	.word	0x00000110
        /*0804*/ 	.short	0x010a
        /*0806*/ 	.byte	0xff
	.zero		1


	//   ....[112]....
        /*0808*/ 	.word	0x00006ab0
        /*080c*/ 	.word	0x00000000
        /*0810*/ 	.word	0x000000a0
        /*0814*/ 	.short	0x010a
        /*0816*/ 	.byte	0xff
	.zero		1


	//   ....[113]....
        /*0818*/ 	.word	0x00006b70
        /*081c*/ 	.word	0x00000000
        /*0820*/ 	.word	0x000000a0
        /*0824*/ 	.short	0x010a
        /*0826*/ 	.byte	0xff
	.zero		1


	//   ....[114]....
        /*0828*/ 	.word	0x00006ca0
        /*082c*/ 	.word	0x00000000
        /*0830*/ 	.word	0x00000000
        /*0834*/ 	.short	0x0101
        /*0836*/ 	.byte	0xff
	.zero		1


	//   ....[115]....
        /*0838*/ 	.word	0x00007810
        /*083c*/ 	.word	0x00000000
        /*0840*/ 	.word	0x000000a0
        /*0844*/ 	.short	0x010a
        /*0846*/ 	.byte	0xff
	.zero		1


	//   ....[116]....
        /*0848*/ 	.word	0x000078d0
        /*084c*/ 	.word	0x00000000
        /*0850*/ 	.word	0x000000a0
        /*0854*/ 	.short	0x010a
        /*0856*/ 	.byte	0xff
	.zero		1


	//   ....[117]....
        /*0858*/ 	.word	0x00007a00
        /*085c*/ 	.word	0x00000000
        /*0860*/ 	.word	0x00000000
        /*0864*/ 	.short	0x0101
        /*0866*/ 	.byte	0xff
	.zero		1


	//   ....[118]....
        /*0868*/ 	.word	0x000085a0
        /*086c*/ 	.word	0x00000000
        /*0870*/ 	.word	0x000000a0
        /*0874*/ 	.short	0x010a
        /*0876*/ 	.byte	0xff
	.zero		1


	//   ....[119]....
        /*0878*/ 	.word	0x00008660
        /*087c*/ 	.word	0x00000000
        /*0880*/ 	.word	0x000000a0
        /*0884*/ 	.short	0x010a
        /*0886*/ 	.byte	0xff
	.zero		1


	//   ....[120]....
        /*0888*/ 	.word	0x00008790
        /*088c*/ 	.word	0x00000000
        /*0890*/ 	.word	0x00000000
        /*0894*/ 	.short	0x0101
        /*0896*/ 	.byte	0xff
	.zero		1


	//   ....[121]....
        /*0898*/ 	.word	0x00008bd0
        /*089c*/ 	.word	0x000000ff
        /*08a0*/ 	.word	0x00000000
        /*08a4*/ 	.short	0x0101
        /*08a6*/ 	.byte	0x05
	.zero		1


	//   ....[122]....
        /*08a8*/ 	.word	0x00009410
        /*08ac*/ 	.word	0x00000002
        /*08b0*/ 	.word	0x00000160
        /*08b4*/ 	.short	0x010a
        /*08b6*/ 	.byte	0xff
	.zero		1


	//   ....[123]....
        /*08b8*/ 	.word	0x00009470
        /*08bc*/ 	.word	0x00000002
        /*08c0*/ 	.word	0x00000050
        /*08c4*/ 	.short	0x010a
        /*08c6*/ 	.byte	0xff
	.zero		1


	//   ....[124]....
        /*08c8*/ 	.word	0x000094d0
        /*08cc*/ 	.word	0x00000002
        /*08d0*/ 	.word	0x00000050
        /*08d4*/ 	.short	0x010a
        /*08d6*/ 	.byte	0xff
	.zero		1


	//   ....[125]....
        /*08d8*/ 	.word	0x00009520
        /*08dc*/ 	.word	0x00000002
        /*08e0*/ 	.word	0x000000f0
        /*08e4*/ 	.short	0x010a
        /*08e6*/ 	.byte	0xff
	.zero		1


	//   ....[126]....
        /*08e8*/ 	.word	0x00009580
        /*08ec*/ 	.word	0x00000000
        /*08f0*/ 	.word	0x00000000
        /*08f4*/ 	.short	0x010a
        /*08f6*/ 	.byte	0xff
	.zero		1


	//   ....[127]....
        /*08f8*/ 	.word	0x000095e0
        /*08fc*/ 	.word	0x00000000
        /*0900*/ 	.word	0x00000000
        /*0904*/ 	.short	0x010a
        /*0906*/ 	.byte	0xff
	.zero		1


	//   ....[128]....
        /*0908*/ 	.word	0x00009640
        /*090c*/ 	.word	0x00000000
        /*0910*/ 	.word	0x00000000
        /*0914*/ 	.short	0x010a
        /*0916*/ 	.byte	0xff
	.zero		1


	//   ....[129]....
        /*0918*/ 	.word	0x000096a0
        /*091c*/ 	.word	0x00000000
        /*0920*/ 	.word	0x00000000
        /*0924*/ 	.short	0x010a
        /*0926*/ 	.byte	0xff
	.zero		1


	//   ....[130]....
        /*0928*/ 	.word	0x00009700
        /*092c*/ 	.word	0x00000000
        /*0930*/ 	.word	0x00000000
        /*0934*/ 	.short	0x010a
        /*0936*/ 	.byte	0xff
	.zero		1


	//   ....[131]....
        /*0938*/ 	.word	0x00009760
        /*093c*/ 	.word	0x00000000
        /*0940*/ 	.word	0x00000000
        /*0944*/ 	.short	0x010a
        /*0946*/ 	.byte	0xff
	.zero		1


	//   ....[132]....
        /*0948*/ 	.word	0x000097c0
        /*094c*/ 	.word	0x00000000
        /*0950*/ 	.word	0x00000000
        /*0954*/ 	.short	0x010a
        /*0956*/ 	.byte	0xff
	.zero		1


	//   ....[133]....
        /*0958*/ 	.word	0x00009820
        /*095c*/ 	.word	0x00000000
        /*0960*/ 	.word	0x00000000
        /*0964*/ 	.short	0x010a
        /*0966*/ 	.byte	0xff
	.zero		1


	//   ....[134]....
        /*0968*/ 	.word	0x00009880
        /*096c*/ 	.word	0x00000000
        /*0970*/ 	.word	0x00000000
        /*0974*/ 	.short	0x010a
        /*0976*/ 	.byte	0xff
	.zero		1


	//   ....[135]....
        /*0978*/ 	.word	0x000098d0
        /*097c*/ 	.word	0x00000000
        /*0980*/ 	.word	0x00000150
        /*0984*/ 	.short	0x010a
        /*0986*/ 	.byte	0xff
	.zero		1


	//   ....[136]....
        /*0988*/ 	.word	0x00009930
        /*098c*/ 	.word	0x00000000
        /*0990*/ 	.word	0x00000100
        /*0994*/ 	.short	0x010a
        /*0996*/ 	.byte	0xff
	.zero		1


	//   ....[137]....
        /*0998*/ 	.word	0x00009980
        /*099c*/ 	.word	0x00000000
        /*09a0*/ 	.word	0x000000f0
        /*09a4*/ 	.short	0x010a
        /*09a6*/ 	.byte	0xff
	.zero		1


	//   ....[138]....
        /*09a8*/ 	.word	0x000099e0
        /*09ac*/ 	.word	0x00000000
        /*09b0*/ 	.word	0x00000100
        /*09b4*/ 	.short	0x010a
        /*09b6*/ 	.byte	0xff
	.zero		1


	//   ....[139]....
        /*09b8*/ 	.word	0x00009a30
        /*09bc*/ 	.word	0x00000000
        /*09c0*/ 	.word	0x000000f0
        /*09c4*/ 	.short	0x010a
        /*09c6*/ 	.byte	0xff
	.zero		1


	//   ....[140]....
        /*09c8*/ 	.word	0x00009a90
        /*09cc*/ 	.word	0x00000002
        /*09d0*/ 	.word	0x00000130
        /*09d4*/ 	.short	0x010a
        /*09d6*/ 	.byte	0xff
	.zero		1


	//   ....[141]....
        /*09d8*/ 	.word	0x00009af0
        /*09dc*/ 	.word	0x00000000
        /*09e0*/ 	.word	0x00000000
        /*09e4*/ 	.short	0x010a
        /*09e6*/ 	.byte	0xff
	.zero		1


	//   ....[142]....
        /*09e8*/ 	.word	0x00009b50
        /*09ec*/ 	.word	0x00000000
        /*09f0*/ 	.word	0x00000000
        /*09f4*/ 	.short	0x010a
        /*09f6*/ 	.byte	0xff
	.zero		1


	//   ....[143]....
        /*09f8*/ 	.word	0x00009bb0
        /*09fc*/ 	.word	0x00000000
        /*0a00*/ 	.word	0x00000000
        /*0a04*/ 	.short	0x010a
        /*0a06*/ 	.byte	0xff
	.zero		1


	//   ....[144]....
        /*0a08*/ 	.word	0x00009c10
        /*0a0c*/ 	.word	0x00000000
        /*0a10*/ 	.word	0x00000000
        /*0a14*/ 	.short	0x010a
        /*0a16*/ 	.byte	0xff
	.zero		1


	//   ....[145]....
        /*0a18*/ 	.word	0x00009c70
        /*0a1c*/ 	.word	0x00000000
        /*0a20*/ 	.word	0x00000000
        /*0a24*/ 	.short	0x010a
        /*0a26*/ 	.byte	0xff
	.zero		1


	//   ....[146]....
        /*0a28*/ 	.word	0x00009cc0
        /*0a2c*/ 	.word	0x00000000
        /*0a30*/ 	.word	0x000000f0
        /*0a34*/ 	.short	0x010a
        /*0a36*/ 	.byte	0xff
	.zero		1


	//   ....[147]....
        /*0a38*/ 	.word	0x00009d20
        /*0a3c*/ 	.word	0x00000000
        /*0a40*/ 	.word	0x000000e8
        /*0a44*/ 	.short	0x010a
        /*0a46*/ 	.byte	0xff
	.zero		1


	//   ....[148]....
        /*0a48*/ 	.word	0x00009d80
        /*0a4c*/ 	.word	0x00000000
        /*0a50*/ 	.word	0x000000c0
        /*0a54*/ 	.short	0x010a
        /*0a56*/ 	.byte	0xff
	.zero		1


	//   ....[149]....
        /*0a58*/ 	.word	0x00009de0
        /*0a5c*/ 	.word	0x00000000
        /*0a60*/ 	.word	0x000000c8
        /*0a64*/ 	.short	0x010a
        /*0a66*/ 	.byte	0xff
	.zero		1


	//   ....[150]....
        /*0a68*/ 	.word	0x00009e40
        /*0a6c*/ 	.word	0x00000000
        /*0a70*/ 	.word	0x000000d0
        /*0a74*/ 	.short	0x010a
        /*0a76*/ 	.byte	0xff
	.zero		1


	//   ....[151]....
        /*0a78*/ 	.word	0x00009ea0
        /*0a7c*/ 	.word	0x00000000
        /*0a80*/ 	.word	0x000000d8
        /*0a84*/ 	.short	0x010a
        /*0a86*/ 	.byte	0xff
	.zero		1


	//   ....[152]....
        /*0a88*/ 	.word	0x00009f00
        /*0a8c*/ 	.word	0x00000000
        /*0a90*/ 	.word	0x000000c0
        /*0a94*/ 	.short	0x010a
        /*0a96*/ 	.byte	0xff
	.zero		1


	//   ....[153]....
        /*0a98*/ 	.word	0x00009f60
        /*0a9c*/ 	.word	0x00000000
        /*0aa0*/ 	.word	0x000000c8
        /*0aa4*/ 	.short	0x010a
        /*0aa6*/ 	.byte	0xff
	.zero		1


	//   ....[154]....
        /*0aa8*/ 	.word	0x00009fc0
        /*0aac*/ 	.word	0x00000000
        /*0ab0*/ 	.word	0x000000d0
        /*0ab4*/ 	.short	0x010a
        /*0ab6*/ 	.byte	0xff
	.zero		1


	//   ....[155]....
        /*0ab8*/ 	.word	0x0000a010
        /*0abc*/ 	.word	0x00000000
        /*0ac0*/ 	.word	0x000000f0
        /*0ac4*/ 	.short	0x010a
        /*0ac6*/ 	.byte	0xff
	.zero		1


	//   ....[156]....
        /*0ac8*/ 	.word	0x0000a060
        /*0acc*/ 	.word	0x00000002
        /*0ad0*/ 	.word	0x000000a0
        /*0ad4*/ 	.short	0x010a
        /*0ad6*/ 	.byte	0xff
	.zero		1


	//   ....[157]....
        /*0ad8*/ 	.word	0x0000a0b0
        /*0adc*/ 	.word	0x00000071
        /*0ae0*/ 	.word	0x00000110
        /*0ae4*/ 	.short	0x010a
        /*0ae6*/ 	.byte	0xff
	.zero		1


	//   ....[158]....
        /*0ae8*/ 	.word	0x0000a100
        /*0aec*/ 	.word	0x00000000
        /*0af0*/ 	.word	0x000000a0
        /*0af4*/ 	.short	0x010a
        /*0af6*/ 	.byte	0xff
	.zero		1


	//   ....[159]....
        /*0af8*/ 	.word	0x0000a150
        /*0afc*/ 	.word	0x00000000
        /*0b00*/ 	.word	0x000000a0
        /*0b04*/ 	.short	0x010a
        /*0b06*/ 	.byte	0xff
	.zero		1


	//   ....[160]....
        /*0b08*/ 	.word	0x0000a1a0
        /*0b0c*/ 	.word	0x00000000
        /*0b10*/ 	.word	0x000000a0
        /*0b14*/ 	.short	0x010a
        /*0b16*/ 	.byte	0xff
	.zero		1


	//----- nvinfo : EIATTR_NUM_MBARRIERS
	.align		4
.L_48:
        /*0b18*/ 	.byte	0x03, 0x38
        /*0b1a*/ 	.short	0x002e


	//----- nvinfo : EIATTR_EXIT_INSTR_OFFSETS
	.align		4
        /*0b1c*/ 	.byte	0x04, 0x1c
        /*0b1e*/ 	.short	(.L_50 - .L_49)


	//   ....[0]....
.L_49:
        /*0b20*/ 	.word	0x00002a10


	//   ....[1]....
        /*0b24*/ 	.word	0x00002f00


	//   ....[2]....
        /*0b28*/ 	.word	0x00002f60


	//   ....[3]....
        /*0b2c*/ 	.word	0x00003dd0


	//   ....[4]....
        /*0b30*/ 	.word	0x00004e00


	//   ....[5]....
        /*0b34*/ 	.word	0x00004e40


	//   ....[6]....
        /*0b38*/ 	.word	0x00009400


	//----- nvinfo : EIATTR_MAX_THREADS
	.align		4
.L_50:
        /*0b3c*/ 	.byte	0x04, 0x05
        /*0b3e*/ 	.short	(.L_52 - .L_51)
.L_51:
        /*0b40*/ 	.word	0x00000100
        /*0b44*/ 	.word	0x00000001
        /*0b48*/ 	.word	0x00000001


	//----- nvinfo : EIATTR_CRS_STACK_SIZE
	.align		4
.L_52:
        /*0b4c*/ 	.byte	0x04, 0x1e
        /*0b4e*/ 	.short	(.L_54 - .L_53)
.L_53:
        /*0b50*/ 	.word	0x00000000


	//----- nvinfo : EIATTR_CBANK_PARAM_SIZE
	.align		4
.L_54:
        /*0b54*/ 	.byte	0x03, 0x19
        /*0b56*/ 	.short	0x0800


	//----- nvinfo : EIATTR_PARAM_CBANK
	.align		4
        /*0b58*/ 	.byte	0x04, 0x0a
        /*0b5a*/ 	.short	(.L_56 - .L_55)
	.align		4
.L_55:
        /*0b5c*/ 	.word	index@(.nv.constant0._ZN7cutlass13device_kernelINS_4gemm6kernel13GemmUniversalIN4cute5tupleIJiiiiEEENS1_10collective13CollectiveMmaINS1_35MainloopSm100TmaUmmaWarpSpecializedILi10ELi2ELi4ENS5_IJNS4_1CILi1EEESB_SB_EEEEENS5_IJNSA_ILi64EEENSA_ILi256EEESE_EEENS_12float_e5m2_tENS5_IJSB_llEEENS_12float_e4m3_tESI_NS4_8TiledMMAINS4_8MMA_AtomIJNS4_10MMA_TraitsINS4_19SM100_MMA_F8F6F4_SSEJSH_SJ_fSE_SF_NS4_17integral_constantINS4_4UMMA5MajorELSQ_1EEESR_NSO_INSP_7ScaleInELSS_0EEEST_EEEEEENS4_6LayoutISC_NS5_IJNSA_ILi0EEESX_SX_EEEEENS5_IJNS4_10UnderscoreES10_S10_EEEEENS4_13SM90_TMA_LOADENS4_14ComposedLayoutINS4_7SwizzleILi2ELi4ELi3EEENS4_18smem_ptr_flag_bitsILi8EEENSW_INS5_IJSE_NSA_ILi8EEEEEENS5_IJSB_SE_EEEEEEEvNS4_8identityES13_NS14_INS15_ILi3ELi4ELi3EEES18_NSW_INS5_IJNSA_ILi128EEES19_EEENS5_IJSB_S1G_EEEEEEEvS1E_EENS_8epilogue10collective18CollectiveEpilogueINS1M_23Sm100TmaWarpSpecializedILi4ELi2ELi32ELb0ELb0EEEJSG_NS5_IJNSW_ISE_SB_EES1R_EEESH_NS5_IJlSB_lEEESH_S1T_NS1M_6fusion15FusionCallbacksIS1Q_NS1U_17LinearCombinationISH_fSH_fLNS_15FloatRoundStyleE2EEESG_S1S_JEEENS4_5SM1004TMEM4LOAD26SM100_TMEM_LOAD_16dp32b32xES13_NS14_IS16_S18_NSW_INS5_IJS19_SE_EEENS5_IJSE_SB_EEEEEEENS4_39AutoVectorizingCopyWithAssumedAlignmentILi128EEENS4_14SM90_TMA_STOREES27_S29_S29_EEEvvEEEEvNT_6ParamsE)
        /*0b60*/ 	.short	0x0380
        /*0b62*/ 	.short	0x0800


	//----- nvinfo : EIATTR_SW_WAR
	.align		4
.L_56:
        /*0b64*/ 	.byte	0x04, 0x36
        /*0b66*/ 	.short	(.L_58 - .L_57)
.L_57:
        /*0b68*/ 	.word	0x00000008
.L_58:


//--------------------- .nv.callgraph             --------------------------
	.section	.nv.callgraph,"",@"SHT_CUDA_CALLGRAPH"
	.align	4
	.sectionentsize	8
	.align		4
        /*0000*/ 	.word	0x00000000
	.align		4
        /*0004*/ 	.word	0xffffffff
	.align		4
        /*0008*/ 	.word	index@(_ZN7cutlass13device_kernelINS_4gemm6kernel13GemmUniversalIN4cute5tupleIJiiiiEEENS1_10collective13CollectiveMmaINS1_35MainloopSm100TmaUmmaWarpSpecializedILi10ELi2ELi4ENS5_IJNS4_1CILi1EEESB_SB_EEEEENS5_IJNSA_ILi64EEENSA_ILi256EEESE_EEENS_12float_e5m2_tENS5_IJSB_llEEENS_12float_e4m3_tESI_NS4_8TiledMMAINS4_8MMA_AtomIJNS4_10MMA_TraitsINS4_19SM100_MMA_F8F6F4_SSEJSH_SJ_fSE_SF_NS4_17integral_constantINS4_4UMMA5MajorELSQ_1EEESR_NSO_INSP_7ScaleInELSS_0EEEST_EEEEEENS4_6LayoutISC_NS5_IJNSA_ILi0EEESX_SX_EEEEENS5_IJNS4_10UnderscoreES10_S10_EEEEENS4_13SM90_TMA_LOADENS4_14ComposedLayoutINS4_7SwizzleILi2ELi4ELi3EEENS4_18smem_ptr_flag_bitsILi8EEENSW_INS5_IJSE_NSA_ILi8EEEEEENS5_IJSB_SE_EEEEEEEvNS4_8identityES13_NS14_INS15_ILi3ELi4ELi3EEES18_NSW_INS5_IJNSA_ILi128EEES19_EEENS5_IJSB_S1G_EEEEEEEvS1E_EENS_8epilogue10collective18CollectiveEpilogueINS1M_23Sm100TmaWarpSpecializedILi4ELi2ELi32ELb0ELb0EEEJSG_NS5_IJNSW_ISE_SB_EES1R_EEESH_NS5_IJlSB_lEEESH_S1T_NS1M_6fusion15FusionCallbacksIS1Q_NS1U_17LinearCombinationISH_fSH_fLNS_15FloatRoundStyleE2EEESG_S1S_JEEENS4_5SM1004TMEM4LOAD26SM100_TMEM_LOAD_16dp32b32xES13_NS14_IS16_S18_NSW_INS5_IJS19_SE_EEENS5_IJSE_SB_EEEEEEENS4_39AutoVectorizingCopyWithAssumedAlignmentILi128EEENS4_14SM90_TMA_STOREES27_S29_S29_EEEvvEEEEvNT_6ParamsE)
	.align		4
        /*000c*/ 	.word	index@(__assertfail)
	.align		4
        /*0010*/ 	.word	0x00000000
	.align		4
        /*0014*/ 	.word	0xfffffffe
	.align		4
        /*0018*/ 	.word	0x00000000
	.align		4
        /*001c*/ 	.word	0xfffffffd
	.align		4
        /*0020*/ 	.word	0x00000000
	.align		4
        /*0024*/ 	.word	0xfffffffc


//--------------------- .nv.constant4             --------------------------
	.section	.nv.constant4,"a",@progbits
	.align	8
	.align		8
.nv.constant4:
        /*0000*/ 	.dword	__assertfail
	.align		8
        /*0008*/ 	.dword	__unnamed_1
	.align		8
        /*0010*/ 	.dword	__unnamed_2
	.align		8
        /*0018*/ 	.dword	__unnamed_3
	.align		8
        /*0020*/ 	.dword	_ZN40_INTERNAL_8b359755_4_k_cu_278f33ce_281704cuda3std3__45__cpo5beginE
	.align		8
        /*0028*/ 	.dword	_ZN40_INTERNAL_8b359755_4_k_cu_278f33ce_281704cuda3std3__45__cpo3endE
	.align		8
        /*0030*/ 	.dword	_ZN40_INTERNAL_8b359755_4_k_cu_278f33ce_281704cuda3std3__45__cpo6cbeginE
	.align		8
        /*0038*/ 	.dword	_ZN40_INTERNAL_8b359755_4_k_cu_278f33ce_281704cuda3std3__45__cpo4cendE
	.align		8
        /*0040*/ 	.dword	_ZN40_INTERNAL_8b359755_4_k_cu_278f33ce_281704cuda3std3__442_GLOBAL__N__8b359755_4_k_cu_278f33ce_281706ignoreE
	.align		8
        /*0048*/ 	.dword	_ZN40_INTERNAL_8b359755_4_k_cu_278f33ce_281704cuda3std3__419piecewise_constructE
	.align		8
        /*0050*/ 	.dword	_ZN40_INTERNAL_8b359755_4_k_cu_278f33ce_281704cuda3std3__48in_placeE
	.align		8
        /*0058*/ 	.dword	_ZN40_INTERNAL_8b359755_4_k_cu_278f33ce_281704cuda3std6ranges3__45__cpo4swapE
	.align		8
        /*0060*/ 	.dword	_ZN40_INTERNAL_8b359755_4_k_cu_278f33ce_281704cuda3std6ranges3__45__cpo9iter_moveE
	.align		8
        /*0068*/ 	.dword	_ZN40_INTERNAL_8b359755_4_k_cu_278f33ce_281704cute7productE
	.align		8
        /*0070*/ 	.dword	_ZN40_INTERNAL_8b359755_4_k_cu_278f33ce_281704cute1_E
	.align		8
        /*0078*/ 	.dword	$str$25
	.align		8
        /*0080*/ 	.dword	$str$26
	.align		8
        /*0088*/ 	.dword	$str$27
	.align		8
        /*0090*/ 	.dword	$str$28


//--------------------- .text._ZN7cutlass13device_kernelINS_4gemm6kernel13GemmUniversalIN4cute5tupleIJiiiiEEENS1_10collective13CollectiveMmaINS1_35MainloopSm100TmaUmmaWarpSpecializedILi10ELi2ELi4ENS5_IJNS4_1CILi1EEESB_SB_EEEEENS5_IJNSA_ILi64EEENSA_ILi256EEESE_EEENS_12float_e5m2_tENS5_IJSB_llEEENS_12float_e4m3_tESI_NS4_8TiledMMAINS4_8MMA_AtomIJNS4_10MMA_TraitsINS4_19SM100_MMA_F8F6F4_SSEJSH_SJ_fSE_SF_NS4_17integral_constantINS4_4UMMA5MajorELSQ_1EEESR_NSO_INSP_7ScaleInELSS_0EEEST_EEEEEENS4_6LayoutISC_NS5_IJNSA_ILi0EEESX_SX_EEEEENS5_IJNS4_10UnderscoreES10_S10_EEEEENS4_13SM90_TMA_LOADENS4_14ComposedLayoutINS4_7SwizzleILi2ELi4ELi3EEENS4_18smem_ptr_flag_bitsILi8EEENSW_INS5_IJSE_NSA_ILi8EEEEEENS5_IJSB_SE_EEEEEEEvNS4_8identityES13_NS14_INS15_ILi3ELi4ELi3EEES18_NSW_INS5_IJNSA_ILi128EEES19_EEENS5_IJSB_S1G_EEEEEEEvS1E_EENS_8epilogue10collective18CollectiveEpilogueINS1M_23Sm100TmaWarpSpecializedILi4ELi2ELi32ELb0ELb0EEEJSG_NS5_IJNSW_ISE_SB_EES1R_EEESH_NS5_IJlSB_lEEESH_S1T_NS1M_6fusion15FusionCallbacksIS1Q_NS1U_17LinearCombinationISH_fSH_fLNS_15FloatRoundStyleE2EEESG_S1S_JEEENS4_5SM1004TMEM4LOAD26SM100_TMEM_LOAD_16dp32b32xES13_NS14_IS16_S18_NSW_INS5_IJS19_SE_EEENS5_IJSE_SB_EEEEEEENS4_39AutoVectorizingCopyWithAssumedAlignmentILi128EEENS4_14SM90_TMA_STOREES27_S29_S29_EEEvvEEEEvNT_6ParamsE --------------------------
	.section	.text._ZN7cutlass13device_kernelINS_4gemm6kernel13GemmUniversalIN4cute5tupleIJiiiiEEENS1_10collective13CollectiveMmaINS1_35MainloopSm100TmaUmmaWarpSpecializedILi10ELi2ELi4ENS5_IJNS4_1CILi1EEESB_SB_EEEEENS5_IJNSA_ILi64EEENSA_ILi256EEESE_EEENS_12float_e5m2_tENS5_IJSB_llEEENS_12float_e4m3_tESI_NS4_8TiledMMAINS4_8MMA_AtomIJNS4_10MMA_TraitsINS4_19SM100_MMA_F8F6F4_SSEJSH_SJ_fSE_SF_NS4_17integral_constantINS4_4UMMA5MajorELSQ_1EEESR_NSO_INSP_7ScaleInELSS_0EEEST_EEEEEENS4_6LayoutISC_NS5_IJNSA_ILi0EEESX_SX_EEEEENS5_IJNS4_10UnderscoreES10_S10_EEEEENS4_13SM90_TMA_LOADENS4_14ComposedLayoutINS4_7SwizzleILi2ELi4ELi3EEENS4_18smem_ptr_flag_bitsILi8EEENSW_INS5_IJSE_NSA_ILi8EEEEEENS5_IJSB_SE_EEEEEEEvNS4_8identityES13_NS14_INS15_ILi3ELi4ELi3EEES18_NSW_INS5_IJNSA_ILi128EEES19_EEENS5_IJSB_S1G_EEEEEEEvS1E_EENS_8epilogue10collective18CollectiveEpilogueINS1M_23Sm100TmaWarpSpecializedILi4ELi2ELi32ELb0ELb0EEEJSG_NS5_IJNSW_ISE_SB_EES1R_EEESH_NS5_IJlSB_lEEESH_S1T_NS1M_6fusion15FusionCallbacksIS1Q_NS1U_17LinearCombinationISH_fSH_fLNS_15FloatRoundStyleE2EEESG_S1S_JEEENS4_5SM1004TMEM4LOAD26SM100_TMEM_LOAD_16dp32b32xES13_NS14_IS16_S18_NSW_INS5_IJS19_SE_EEENS5_IJSE_SB_EEEEEEENS4_39AutoVectorizingCopyWithAssumedAlignmentILi128EEENS4_14SM90_TMA_STOREES27_S29_S29_EEEvvEEEEvNT_6ParamsE,"ax",@progbits
	.align	128
.text._ZN7cutlass13device_kernelINS_4gemm6kernel13GemmUniversalIN4cute5tupleIJiiiiEEENS1_10collective13CollectiveMmaINS1_35MainloopSm100TmaUmmaWarpSpecializedILi10ELi2ELi4ENS5_IJNS4_1CILi1EEESB_SB_EEEEENS5_IJNSA_ILi64EEENSA_ILi256EEESE_EEENS_12float_e5m2_tENS5_IJSB_llEEENS_12float_e4m3_tESI_NS4_8TiledMMAINS4_8MMA_AtomIJNS4_10MMA_TraitsINS4_19SM100_MMA_F8F6F4_SSEJSH_SJ_fSE_SF_NS4_17integral_constantINS4_4UMMA5MajorELSQ_1EEESR_NSO_INSP_7ScaleInELSS_0EEEST_EEEEEENS4_6LayoutISC_NS5_IJNSA_ILi0EEESX_SX_EEEEENS5_IJNS4_10UnderscoreES10_S10_EEEEENS4_13SM90_TMA_LOADENS4_14ComposedLayoutINS4_7SwizzleILi2ELi4ELi3EEENS4_18smem_ptr_flag_bitsILi8EEENSW_INS5_IJSE_NSA_ILi8EEEEEENS5_IJSB_SE_EEEEEEEvNS4_8identityES13_NS14_INS15_ILi3ELi4ELi3EEES18_NSW_INS5_IJNSA_ILi128EEES19_EEENS5_IJSB_S1G_EEEEEEEvS1E_EENS_8epilogue10collective18CollectiveEpilogueINS1M_23Sm100TmaWarpSpecializedILi4ELi2ELi32ELb0ELb0EEEJSG_NS5_IJNSW_ISE_SB_EES1R_EEESH_NS5_IJlSB_lEEESH_S1T_NS1M_6fusion15FusionCallbacksIS1Q_NS1U_17LinearCombinationISH_fSH_fLNS_15FloatRoundStyleE2EEESG_S1S_JEEENS4_5SM1004TMEM4LOAD26SM100_TMEM_LOAD_16dp32b32xES13_NS14_IS16_S18_NSW_INS5_IJS19_SE_EEENS5_IJSE_SB_EEEEEEENS4_39AutoVectorizingCopyWithAssumedAlignmentILi128EEENS4_14SM90_TMA_STOREES27_S29_S29_EEEvvEEEEvNT_6ParamsE:
        .type           _ZN7cutlass13device_kernelINS_4gemm6kernel13GemmUniversalIN4cute5tupleIJiiiiEEENS1_10collective13CollectiveMmaINS1_35MainloopSm100TmaUmmaWarpSpecializedILi10ELi2ELi4ENS5_IJNS4_1CILi1EEESB_SB_EEEEENS5_IJNSA_ILi64EEENSA_ILi256EEESE_EEENS_12float_e5m2_tENS5_IJSB_llEEENS_12float_e4m3_tESI_NS4_8TiledMMAINS4_8MMA_AtomIJNS4_10MMA_TraitsINS4_19SM100_MMA_F8F6F4_SSEJSH_SJ_fSE_SF_NS4_17integral_constantINS4_4UMMA5MajorELSQ_1EEESR_NSO_INSP_7ScaleInELSS_0EEEST_EEEEEENS4_6LayoutISC_NS5_IJNSA_ILi0EEESX_SX_EEEEENS5_IJNS4_10UnderscoreES10_S10_EEEEENS4_13SM90_TMA_LOADENS4_14ComposedLayoutINS4_7SwizzleILi2ELi4ELi3EEENS4_18smem_ptr_flag_bitsILi8EEENSW_INS5_IJSE_NSA_ILi8EEEEEENS5_IJSB_SE_EEEEEEEvNS4_8identityES13_NS14_INS15_ILi3ELi4ELi3EEES18_NSW_INS5_IJNSA_ILi128EEES19_EEENS5_IJSB_S1G_EEEEEEEvS1E_EENS_8epilogue10collective18CollectiveEpilogueINS1M_23Sm100TmaWarpSpecializedILi4ELi2ELi32ELb0ELb0EEEJSG_NS5_IJNSW_ISE_SB_EES1R_EEESH_NS5_IJlSB_lEEESH_S1T_NS1M_6fusion15FusionCallbacksIS1Q_NS1U_17LinearCombinationISH_fSH_fLNS_15FloatRoundStyleE2EEESG_S1S_JEEENS4_5SM1004TMEM4LOAD26SM100_TMEM_LOAD_16dp32b32xES13_NS14_IS16_S18_NSW_INS5_IJS19_SE_EEENS5_IJSE_SB_EEEEEEENS4_39AutoVectorizingCopyWithAssumedAlignmentILi128EEENS4_14SM90_TMA_STOREES27_S29_S29_EEEvvEEEEvNT_6ParamsE,@function
        .size           _ZN7cutlass13device_kernelINS_4gemm6kernel13GemmUniversalIN4cute5tupleIJiiiiEEENS1_10collective13CollectiveMmaINS1_35MainloopSm100TmaUmmaWarpSpecializedILi10ELi2ELi4ENS5_IJNS4_1CILi1EEESB_SB_EEEEENS5_IJNSA_ILi64EEENSA_ILi256EEESE_EEENS_12float_e5m2_tENS5_IJSB_llEEENS_12float_e4m3_tESI_NS4_8TiledMMAINS4_8MMA_AtomIJNS4_10MMA_TraitsINS4_19SM100_MMA_F8F6F4_SSEJSH_SJ_fSE_SF_NS4_17integral_constantINS4_4UMMA5MajorELSQ_1EEESR_NSO_INSP_7ScaleInELSS_0EEEST_EEEEEENS4_6LayoutISC_NS5_IJNSA_ILi0EEESX_SX_EEEEENS5_IJNS4_10UnderscoreES10_S10_EEEEENS4_13SM90_TMA_LOADENS4_14ComposedLayoutINS4_7SwizzleILi2ELi4ELi3EEENS4_18smem_ptr_flag_bitsILi8EEENSW_INS5_IJSE_NSA_ILi8EEEEEENS5_IJSB_SE_EEEEEEEvNS4_8identityES13_NS14_INS15_ILi3ELi4ELi3EEES18_NSW_INS5_IJNSA_ILi128EEES19_EEENS5_IJSB_S1G_EEEEEEEvS1E_EENS_8epilogue10collective18CollectiveEpilogueINS1M_23Sm100TmaWarpSpecializedILi4ELi2ELi32ELb0ELb0EEEJSG_NS5_IJNSW_ISE_SB_EES1R_EEESH_NS5_IJlSB_lEEESH_S1T_NS1M_6fusion15FusionCallbacksIS1Q_NS1U_17LinearCombinationISH_fSH_fLNS_15FloatRoundStyleE2EEESG_S1S_JEEENS4_5SM1004TMEM4LOAD26SM100_TMEM_LOAD_16dp32b32xES13_NS14_IS16_S18_NSW_INS5_IJS19_SE_EEENS5_IJSE_SB_EEEEEEENS4_39AutoVectorizingCopyWithAssumedAlignmentILi128EEENS4_14SM90_TMA_STOREES27_S29_S29_EEEvvEEEEvNT_6ParamsE,(.L_x_189 - _ZN7cutlass13device_kernelINS_4gemm6kernel13GemmUniversalIN4cute5tupleIJiiiiEEENS1_10collective13CollectiveMmaINS1_35MainloopSm100TmaUmmaWarpSpecializedILi10ELi2ELi4ENS5_IJNS4_1CILi1EEESB_SB_EEEEENS5_IJNSA_ILi64EEENSA_ILi256EEESE_EEENS_12float_e5m2_tENS5_IJSB_llEEENS_12float_e4m3_tESI_NS4_8TiledMMAINS4_8MMA_AtomIJNS4_10MMA_TraitsINS4_19SM100_MMA_F8F6F4_SSEJSH_SJ_fSE_SF_NS4_17integral_constantINS4_4UMMA5MajorELSQ_1EEESR_NSO_INSP_7ScaleInELSS_0EEEST_EEEEEENS4_6LayoutISC_NS5_IJNSA_ILi0EEESX_SX_EEEEENS5_IJNS4_10UnderscoreES10_S10_EEEEENS4_13SM90_TMA_LOADENS4_14ComposedLayoutINS4_7SwizzleILi2ELi4ELi3EEENS4_18smem_ptr_flag_bitsILi8EEENSW_INS5_IJSE_NSA_ILi8EEEEEENS5_IJSB_SE_EEEEEEEvNS4_8identityES13_NS14_INS15_ILi3ELi4ELi3EEES18_NSW_INS5_IJNSA_ILi128EEES19_EEENS5_IJSB_S1G_EEEEEEEvS1E_EENS_8epilogue10collective18CollectiveEpilogueINS1M_23Sm100TmaWarpSpecializedILi4ELi2ELi32ELb0ELb0EEEJSG_NS5_IJNSW_ISE_SB_EES1R_EEESH_NS5_IJlSB_lEEESH_S1T_NS1M_6fusion15FusionCallbacksIS1Q_NS1U_17LinearCombinationISH_fSH_fLNS_15FloatRoundStyleE2EEESG_S1S_JEEENS4_5SM1004TMEM4LOAD26SM100_TMEM_LOAD_16dp32b32xES13_NS14_IS16_S18_NSW_INS5_IJS19_SE_EEENS5_IJSE_SB_EEEEEEENS4_39AutoVectorizingCopyWithAssumedAlignmentILi128EEENS4_14SM90_TMA_STOREES27_S29_S29_EEEvvEEEEvNT_6ParamsE)
        .other          _ZN7cutlass13device_kernelINS_4gemm6kernel13GemmUniversalIN4cute5tupleIJiiiiEEENS1_10collective13CollectiveMmaINS1_35MainloopSm100TmaUmmaWarpSpecializedILi10ELi2ELi4ENS5_IJNS4_1CILi1EEESB_SB_EEEEENS5_IJNSA_ILi64EEENSA_ILi256EEESE_EEENS_12float_e5m2_tENS5_IJSB_llEEENS_12float_e4m3_tESI_NS4_8TiledMMAINS4_8MMA_AtomIJNS4_10MMA_TraitsINS4_19SM100_MMA_F8F6F4_SSEJSH_SJ_fSE_SF_NS4_17integral_constantINS4_4UMMA5MajorELSQ_1EEESR_NSO_INSP_7ScaleInELSS_0EEEST_EEEEEENS4_6LayoutISC_NS5_IJNSA_ILi0EEESX_SX_EEEEENS5_IJNS4_10UnderscoreES10_S10_EEEEENS4_13SM90_TMA_LOADENS4_14ComposedLayoutINS4_7SwizzleILi2ELi4ELi3EEENS4_18smem_ptr_flag_bitsILi8EEENSW_INS5_IJSE_NSA_ILi8EEEEEENS5_IJSB_SE_EEEEEEEvNS4_8identityES13_NS14_INS15_ILi3ELi4ELi3EEES18_NSW_INS5_IJNSA_ILi128EEES19_EEENS5_IJSB_S1G_EEEEEEEvS1E_EENS_8epilogue10collective18CollectiveEpilogueINS1M_23Sm100TmaWarpSpecializedILi4ELi2ELi32ELb0ELb0EEEJSG_NS5_IJNSW_ISE_SB_EES1R_EEESH_NS5_IJlSB_lEEESH_S1T_NS1M_6fusion15FusionCallbacksIS1Q_NS1U_17LinearCombinationISH_fSH_fLNS_15FloatRoundStyleE2EEESG_S1S_JEEENS4_5SM1004TMEM4LOAD26SM100_TMEM_LOAD_16dp32b32xES13_NS14_IS16_S18_NSW_INS5_IJS19_SE_EEENS5_IJSE_SB_EEEEEEENS4_39AutoVectorizingCopyWithAssumedAlignmentILi128EEENS4_14SM90_TMA_STOREES27_S29_S29_EEEvvEEEEvNT_6ParamsE,@"STO_CUDA_ENTRY STV_DEFAULT"
_ZN7cutlass13device_kernelINS_4gemm6kernel13GemmUniversalIN4cute5tupleIJiiiiEEENS1_10collective13CollectiveMmaINS1_35MainloopSm100TmaUmmaWarpSpecializedILi10ELi2ELi4ENS5_IJNS4_1CILi1EEESB_SB_EEEEENS5_IJNSA_ILi64EEENSA_ILi256EEESE_EEENS_12float_e5m2_tENS5_IJSB_llEEENS_12float_e4m3_tESI_NS4_8TiledMMAINS4_8MMA_AtomIJNS4_10MMA_TraitsINS4_19SM100_MMA_F8F6F4_SSEJSH_SJ_fSE_SF_NS4_17integral_constantINS4_4UMMA5MajorELSQ_1EEESR_NSO_INSP_7ScaleInELSS_0EEEST_EEEEEENS4_6LayoutISC_NS5_IJNSA_ILi0EEESX_SX_EEEEENS5_IJNS4_10UnderscoreES10_S10_EEEEENS4_13SM90_TMA_LOADENS4_14ComposedLayoutINS4_7SwizzleILi2ELi4ELi3EEENS4_18smem_ptr_flag_bitsILi8EEENSW_INS5_IJSE_NSA_ILi8EEEEEENS5_IJSB_SE_EEEEEEEvNS4_8identityES13_NS14_INS15_ILi3ELi4ELi3EEES18_NSW_INS5_IJNSA_ILi128EEES19_EEENS5_IJSB_S1G_EEEEEEEvS1E_EENS_8epilogue10collective18CollectiveEpilogueINS1M_23Sm100TmaWarpSpecializedILi4ELi2ELi32ELb0ELb0EEEJSG_NS5_IJNSW_ISE_SB_EES1R_EEESH_NS5_IJlSB_lEEESH_S1T_NS1M_6fusion15FusionCallbacksIS1Q_NS1U_17LinearCombinationISH_fSH_fLNS_15FloatRoundStyleE2EEESG_S1S_JEEENS4_5SM1004TMEM4LOAD26SM100_TMEM_LOAD_16dp32b32xES13_NS14_IS16_S18_NSW_INS5_IJS19_SE_EEENS5_IJSE_SB_EEEEEEENS4_39AutoVectorizingCopyWithAssumedAlignmentILi128EEENS4_14SM90_TMA_STOREES27_S29_S29_EEEvvEEEEvNT_6ParamsE:
[----:B------:R-:W1:Y:S01]  /*0000*/  LDC R1, c[0x0][0x37c] ;  /* 0x0000df00ff017b82 */ /* 0x000e620000000800 */
[----:B------:R-:W2:Y:S01]  /*0010*/  S2R R108, SR_TID.X ;  /* 0x00000000006c7919 */ /* 0x000ea20000002100 */
[----:B------:R-:W3:Y:S01]  /*0020*/  LDCU.64 UR4, c[0x0][0x890] ;  /* 0x00011200ff0477ac */ /* 0x000ee20008000a00 */
[----:B------:R-:W-:Y:S02]  /*0030*/  PRMT R96, RZ, 0x7610, R96 ;  /* 0x00007610ff607816 */ /* 0x000fe40000000060 */
[----:B------:R-:W-:Y:S01]  /*0040*/  ELECT P5, URZ, PT ;  /* 0x0000000000ff782f */ /* 0x000fe200038a0000 */
[----:B------:R-:W4:Y:S01]  /*0050*/  LDCU.64 UR46, c[0x0][0x358] ;  /* 0x00006b00ff2e77ac */ /* 0x000f220008000a00 */
[----:B---3--:R-:W-:-:S04]  /*0060*/  UISETP.NE.U32.AND UP0, UPT, UR4, URZ, UPT ;  /* 0x000000ff0400728c */ /* 0x008fc8000bf05070 */
[----:B------:R-:W-:Y:S01]  /*0070*/  UISETP.NE.AND.EX UP0, UPT, UR5, URZ, UPT, UP0 ;  /* 0x000000ff0500728c */ /* 0x000fe2000bf05300 */
[----:B--2---:R-:W-:-:S05]  /*0080*/  SHF.R.U32.HI R101, RZ, 0x5, R108 ;  /* 0x00000005ff657819 */ /* 0x004fca000001166c */
[----:B------:R-:W2:Y:S02]  /*0090*/  SHFL.IDX PT, R0, R101, RZ, 0x1f ;  /* 0x00001fff65007589 */ /* 0x000ea400000e0000 */
[----:B--2---:R-:W-:Y:S01]  /*00a0*/  R2UR UR8, R0 ;  /* 0x00000000000872ca */ /* 0x004fe200000e0000 */
[----:B-1--4-:R-:W-:-:S14]  /*00b0*/  BRA.U UP0, `(.L_x_0) ;  /* 0x00000001002c7547 */ /* 0x012fdc000b800000 */
[----:B------:R-:W1:Y:S02]  /*00c0*/  LDCU.64 UR6, c[0x0][0x888] ;  /* 0x00011100ff0677ac */ /* 0x000e640008000a00 */
[----:B-1----:R-:W-:-:S04]  /*00d0*/  UISETP.NE.U32.AND UP0, UPT, UR6, URZ, UPT ;  /* 0x000000ff0600728c */ /* 0x002fc8000bf05070 */
[----:B------:R-:W-:-:S09]  /*00e0*/  UISETP.NE.AND.EX UP0, UPT, UR7, URZ, UPT, UP0 ;  /* 0x000000ff0700728c */ /* 0x000fd2000bf05300 */
[----:B------:R-:W-:Y:S05]  /*00f0*/  BRA.U !UP0, `(.L_x_1) ;  /* 0x0000000108107547 */ /* 0x000fea000b800000 */
[----:B------:R-:W1:Y:S02]  /*0100*/  LDC.64 R2, c[0x0][0x888] ;  /* 0x00022200ff027b82 */ /* 0x000e640000000a00 */
[----:B-1----:R1:W5:Y:S01]  /*0110*/  LDG.E R49, desc[UR46][R2.64] ;  /* 0x0000002e02317981 */ /* 0x002362000c1e1900 */
[----:B------:R-:W-:Y:S01]  /*0120*/  HFMA2 R96, -RZ, RZ, 0, 5.9604644775390625e-08 ;  /* 0x00000001ff607431 */ /* 0x000fe200000001ff */
[----:B------:R-:W-:Y:S05]  /*0130*/  BRA `(.L_x_0) ;  /* 0x00000000000c7947 */ /* 0x000fea0003800000 */
.L_x_1:
[----:B------:R-:W1:Y:S01]  /*0140*/  LDCU UR6, c[0x0][0x880] ;  /* 0x00011000ff0677ac */ /* 0x000e620008000800 */
[----:B------:R-:W-:Y:S01]  /*0150*/  HFMA2 R96, -RZ, RZ, 0, 5.9604644775390625e-08 ;  /* 0x00000001ff607431 */ /* 0x000fe200000001ff */
[----:B-1----:R-:W-:-:S07]  /*0160*/  MOV R49, UR6 ;  /* 0x0000000600317c02 */ /* 0x002fce0008000f00 */
.L_x_0:
[----:B------:R-:W2:Y:S02]  /*0170*/  LDCU.64 UR6, c[0x0][0x8b0] ;  /* 0x00011600ff0677ac */ /* 0x000ea40008000a00 */
[----:B--2---:R-:W-:-:S04]  /*0180*/  UISETP.NE.U32.AND UP0, UPT, UR6, URZ, UPT ;  /* 0x000000ff0600728c */ /* 0x004fc8000bf05070 */
[----:B------:R-:W-:-:S09]  /*0190*/  UISETP.NE.AND.EX UP0, UPT, UR7, URZ, UPT, UP0 ;  /* 0x000000ff0700728c */ /* 0x000fd2000bf05300 */
[----:B------:R-:W-:Y:S05]  /*01a0*/  BRA.U UP0, `(.L_x_2) ;  /* 0x0000000100247547 */ /* 0x000fea000b800000 */
[----:B------:R-:W2:Y:S02]  /*01b0*/  LDCU.64 UR6, c[0x0][0x8a8] ;  /* 0x00011500ff0677ac */ /* 0x000ea40008000a00 */
[----:B--2---:R-:W-:-:S04]  /*01c0*/  UISETP.NE.U32.AND UP0, UPT, UR6, URZ, UPT ;  /* 0x000000ff0600728c */ /* 0x004fc8000bf05070 */
[----:B------:R-:W-:-:S09]  /*01d0*/  UISETP.NE.AND.EX UP0, UPT, UR7, URZ, UPT, UP0 ;  /* 0x000000ff0700728c */ /* 0x000fd2000bf05300 */
[----:B------:R-:W-:Y:S05]  /*01e0*/  BRA.U !UP0, `(.L_x_3) ;  /* 0x00000001080c7547 */ /* 0x000fea000b800000 */
[----:B-1----:R-:W1:Y:S02]  /*01f0*/  LDC.64 R2, c[0x0][0x8a8] ;  /* 0x00022a00ff027b82 */ /* 0x002e640000000a00 */
[----:B-1----:R2:W5:Y:S01]  /*0200*/  LDG.E R47, desc[UR46][R2.64] ;  /* 0x0000002e022f7981 */ /* 0x002562000c1e1900 */
[----:B------:R-:W-:Y:S05]  /*0210*/  BRA `(.L_x_2) ;  /* 0x0000000000087947 */ /* 0x000fea0003800000 */
.L_x_3:
[----:B------:R-:W2:Y:S02]  /*0220*/  LDCU UR6, c[0x0][0x8a0] ;  /* 0x00011400ff0677ac */ /* 0x000ea40008000800 */
[----:B--2---:R-:W-:Y:S02]  /*0230*/  MOV R47, UR6 ;  /* 0x00000006002f7c02 */ /* 0x004fe40008000f00 */
.L_x_2:
[----:B------:R-:W-:Y:S01]  /*0240*/  IMAD.U32 R0, RZ, RZ, UR8 ;  /* 0x00000008ff007e24 */ /* 0x000fe2000f8e00ff */
[----:B------:R-:W-:Y:S04]  /*0250*/  BSSY.RECONVERGENT B0, `(.L_x_4) ;  /* 0x000000c000007945 */ /* 0x000fe80003800200 */
[C---:B------:R-:W-:Y:S02]  /*0260*/  ISETP.NE.OR P1, PT, R0.reuse, 0x1, !P5 ;  /* 0x000000010000780c */ /* 0x040fe40006f25670 */
[----:B------:R-:W-:-:S11]  /*0270*/  ISETP.NE.OR P0, PT, R0, 0x3, !P5 ;  /* 0x000000030000780c */ /* 0x000fd60006f05670 */
[----:B------:R-:W-:Y:S05]  /*0280*/  @P1 BRA `(.L_x_5) ;  /* 0x0000000000201947 */ /* 0x000fea0003800000 */
[----:B------:R-:W3:Y:S02]  /*0290*/  LDCU.64 UR6, c[0x0][0x348] ;  /* 0x00006900ff0677ac */ /* 0x000ee40008000a00 */
[----:B---3--:R-:W-:Y:S02]  /*02a0*/  UIADD3 UR10, UP1, UPT, UR6, 0x80, URZ ;  /* 0x00000080060a7890 */ /* 0x008fe4000ff3e0ff */
[----:B------:R-:W-:Y:S02]  /*02b0*/  UIADD3 UR6, UP0, UPT, UR6, 0x180, URZ ;  /* 0x0000018006067890 */ /* 0x000fe4000ff1e0ff */
[----:B------:R-:W-:Y:S02]  /*02c0*/  UIADD3.X UR11, UPT, UPT, URZ, UR7, URZ, UP1, !UPT ;  /* 0x00000007ff0b7290 */ /* 0x000fe40008ffe4ff */
[----:B------:R-:W-:-:S07]  /*02d0*/  UIADD3.X UR7, UPT, UPT, URZ, UR7, URZ, UP0, !UPT ;  /* 0x00000007ff077290 */ /* 0x000fce00087fe4ff */
[----:B------:R3:W-:Y:S02]  /*02e0*/  UTMACCTL.PF [UR10] ;  /* 0x000000000a0079b9 */ /* 0x0007e40008040000 */
[----:B------:R3:W-:Y:S02]  /*02f0*/  UTMACCTL.PF [UR6] ;  /* 0x00000000060079b9 */ /* 0x0007e40008040000 */
[----:B---3--:R-:W-:Y:S01]  /*0300*/  NOP ;  /* 0x0000000000007918 */ /* 0x008fe20000000000 */
.L_x_5:
[----:B------:R-:W-:Y:S05]  /*0310*/  BSYNC.RECONVERGENT B0 ;  /* 0x0000000000007941 */ /* 0x000fea0003800200 */
.L_x_4:
[----:B------:R-:W-:Y:S04]  /*0320*/  BSSY.RECONVERGENT B0, `(.L_x_6) ;  /* 0x000000a000007945 */ /* 0x000fe80003800200 */
        /* <DEDUP_REMOVED lines=9> */
.L_x_7:
[----:B------:R-:W-:Y:S05]  /*03c0*/  BSYNC.RECONVERGENT B0 ;  /* 0x0000000000007941 */ /* 0x000fea0003800200 */
.L_x_6:
[----:B------:R-:W3:Y:S01]  /*03d0*/  LDCU.64 UR6, c[0x0][0x888] ;  /* 0x00011100ff0677ac */ /* 0x000ee20008000a00 */
[----:B------:R-:W-:Y:S02]  /*03e0*/  UISETP.EQ.U32.AND UP1, UPT, UR4, URZ, UPT ;  /* 0x000000ff0400728c */ /* 0x000fe4000bf22070 */
[----:B------:R-:W-:Y:S02]  /*03f0*/  UPLOP3.LUT UP2, UPT, UPT, UPT, UPT, 0x80, 0x8 ;  /* 0x000000000008789c */ /* 0x000fe40003f4f070 */
[----:B---3--:R-:W-:-:S04]  /*0400*/  UISETP.NE.U32.AND UP0, UPT, UR6, URZ, UPT ;  /* 0x000000ff0600728c */ /* 0x008fc8000bf05070 */
[----:B------:R-:W-:-:S04]  /*0410*/  UISETP.NE.AND.EX UP0, UPT, UR7, URZ, UPT, UP0 ;  /* 0x000000ff0700728c */ /* 0x000fc8000bf05300 */
[----:B------:R-:W-:-:S04]  /*0420*/  UISETP.EQ.OR.EX UP3, UPT, UR5, URZ, !UP0, UP1 ;  /* 0x000000ff0500728c */ /* 0x000fc8000c762710 */
[----:B------:R-:W-:-:S05]  /*0430*/  UP2UR UR50, UPR, URZ, 0x8 ;  /* 0x00000008ff327883 */ /* 0x000fca0008000000 */
[----:B------:R-:W-:Y:S07]  /*0440*/  BRA.U !UP3, `(.L_x_8) ;  /* 0x000000010b207547 */ /* 0x000fee000b800000 */
[----:B------:R-:W-:Y:S01]  /*0450*/  UISETP.NE.U32.AND UP2, UPT, UR4, URZ, UPT ;  /* 0x000000ff0400728c */ /* 0x000fe2000bf45070 */
[----:B-----5:R-:W-:Y:S01]  /*0460*/  FSETP.NEU.AND P0, PT, R49, RZ, PT ;  /* 0x000000ff3100720b */ /* 0x020fe20003f0d000 */
[----:B------:R-:W-:Y:S02]  /*0470*/  USEL UR4, URZ, 0xffffffff, UP0 ;  /* 0xffffffffff047887 */ /* 0x000fe40008000000 */
[----:B------:R-:W-:-:S10]  /*0480*/  UISETP.NE.AND.EX UP2, UPT, UR5, URZ, UPT, UP2 ;  /* 0x000000ff0500728c */ /* 0x000fd4000bf45320 */
[----:B------:R-:W-:Y:S01]  /*0490*/  VOTEU.ANY UP1, P0 ;  /* 0x0000000000ff7886 */ /* 0x000fe20000020100 */
[----:B------:R-:W-:-:S04]  /*04a0*/  @!UP2 USEL UR4, URZ, 0xffffffff, UP1 ;  /* 0xffffffffff04a887 */ /* 0x000fc80008800000 */
[----:B------:R-:W-:-:S04]  /*04b0*/  ULOP3.LUT UR4, UR4, 0x1, URZ, 0xc0, !UPT ;  /* 0x0000000104047892 */ /* 0x000fc8000f8ec0ff */
[----:B------:R-:W-:-:S11]  /*04c0*/  UISETP.NE.U32.AND UP2, UPT, UR4, 0x1, UPT ;  /* 0x000000010400788c */ /* 0x000fd6000bf45070 */
.L_x_8:
[----:B-12---:R-:W1:Y:S01]  /*04d0*/  SHFL.IDX PT, R2, R101, RZ, 0x1f ;  /* 0x00001fff65027589 */ /* 0x006e6200000e0000 */
[----:B------:R-:W-:-:S04]  /*04e0*/  UISETP.NE.AND UP1, UPT, UR8, 0x2, UPT ;  /* 0x000000020800788c */ /* 0x000fc8000bf25270 */
[----:B------:R-:W-:Y:S01]  /*04f0*/  USEL UR6, URZ, 0x1, UP1 ;  /* 0x00000001ff067887 */ /* 0x000fe20008800000 */
[----:B-1----:R-:W-:-:S13]  /*0500*/  ISETP.NE.AND P0, PT, R2, RZ, PT ;  /* 0x000000ff0200720c */ /* 0x002fda0003f05270 */
[----:B------:R-:W-:Y:S05]  /*0510*/  @P0 BRA `(.L_x_9) ;  /* 0x0000000000840947 */ /* 0x000fea0003800000 */
[----:B------:R-:W-:Y:S01]  /*0520*/  ELECT P0, URZ, PT ;  /* 0x0000000000ff782f */ /* 0x000fe20003800000 */
[----:B------:R-:W-:-:S12]  /*0530*/  BSSY.RECONVERGENT B0, `(.L_x_9) ;  /* 0x000001f000007945 */ /* 0x000fd80003800200 */
[----:B------:R-:W-:Y:S05]  /*0540*/  @!P0 BRA `(.L_x_10) ;  /* 0x0000000000748947 */ /* 0x000fea0003800000 */
[----:B------:R-:W1:Y:S01]  /*0550*/  S2UR UR5, SR_CgaCtaId ;  /* 0x00000000000579c3 */ /* 0x000e620000008800 */
[----:B------:R-:W-:Y:S01]  /*0560*/  UMOV UR7, 0x400 ;  /* 0x0000040000077882 */ /* 0x000fe20000000000 */
[----:B------:R-:W-:Y:S02]  /*0570*/  UMOV UR4, 0x1 ;  /* 0x0000000100047882 */ /* 0x000fe40000000000 */
[----:B------:R-:W-:-:S04]  /*0580*/  UIADD3 UR10, UPT, UPT, -UR4, 0x100000, URZ ;  /* 0x00100000040a7890 */ /* 0x000fc8000fffe1ff */
[----:B------:R-:W-:Y:S02]  /*0590*/  USHF.L.U32 UR11, UR10, 0xb, URZ ;  /* 0x0000000b0a0b7899 */ /* 0x000fe400080006ff */
[----:B------:R-:W-:Y:S02]  /*05a0*/  USHF.L.U32 UR10, UR10, 0x1, URZ ;  /* 0x000000010a0a7899 */ /* 0x000fe400080006ff */
[----:B-1----:R-:W-:Y:S01]  /*05b0*/  ULEA UR5, UR5, UR7, 0x18 ;  /* 0x0000000705057291 */ /* 0x002fe2000f8ec0ff */
[----:B------:R-:W1:Y:S11]  /*05c0*/  FENCE.VIEW.ASYNC.S ;  /* 0x00000000000073c6 */ /* 0x000e760000000000 */
[----:B-1----:R1:W2:Y:S01]  /*05d0*/  SYNCS.EXCH.64 URZ, [UR5], UR10 ;  /* 0x0000000a05ff75b2 */ /* 0x0022a20008000100 */
[----:B------:R1:W3:Y:S01]  /*05e0*/  SYNCS.EXCH.64 URZ, [UR5+0x50], UR10 ;  /* 0x0000500a05ff75b2 */ /* 0x0002e20008000100 */
[----:B------:R1:W4:Y:S01]  /*05f0*/  SYNCS.EXCH.64 URZ, [UR5+0x8], UR10 ;  /* 0x0000080a05ff75b2 */ /* 0x0003220008000100 */
[----:B------:R1:W1:Y:S01]  /*0600*/  SYNCS.EXCH.64 URZ, [UR5+0x58], UR10 ;  /* 0x0000580a05ff75b2 */ /* 0x0002620008000100 */
        /* <DEDUP_REMOVED lines=16> */
[----:B------:R-:W-:Y:S01]  /*0710*/  NOP ;  /* 0x0000000000007918 */ /* 0x000fe20000000000 */
.L_x_10:
[----:B-1----:R-:W-:Y:S05]  /*0720*/  BSYNC.RECONVERGENT B0 ;  /* 0x0000000000007941 */ /* 0x002fea0003800200 */
.L_x_9:
[----:B------:R-:W1:Y:S01]  /*0730*/  SHFL.IDX PT, R2, R101, RZ, 0x1f ;  /* 0x00001fff65027589 */ /* 0x000e6200000e0000 */
[----:B------:R-:W-:Y:S01]  /*0740*/  NOP ;  /* 0x0000000000007918 */ /* 0x000fe20000000000 */
[----:B-1----:R-:W-:-:S13]  /*0750*/  ISETP.NE.AND P0, PT, R2, 0x1, PT ;  /* 0x000000010200780c */ /* 0x002fda0003f05270 */
[----:B------:R-:W-:Y:S05]  /*0760*/  @P0 BRA `(.L_x_11) ;  /* 0x0000000000580947 */ /* 0x000fea0003800000 */
[----:B------:R-:W1:Y:S01]  /*0770*/  S2UR UR7, SR_CgaCtaId ;  /* 0x00000000000779c3 */ /* 0x000e620000008800 */
[----:B------:R-:W-:Y:S01]  /*0780*/  UMOV UR9, 0x400 ;  /* 0x0000040000097882 */ /* 0x000fe20000000000 */
[----:B------:R-:W-:Y:S01]  /*0790*/  UMOV UR5, 0x20 ;  /* 0x0000002000057882 */ /* 0x000fe20000000000 */
[----:B------:R-:W-:Y:S01]  /*07a0*/  UMOV UR4, 0x80 ;  /* 0x0000008000047882 */ /* 0x000fe20000000000 */
[----:B------:R-:W-:-:S04]  /*07b0*/  UIADD3 UR10, UPT, UPT, -UR5, 0x100000, URZ ;  /* 0x00100000050a7890 */ /* 0x000fc8000fffe1ff */
[----:B------:R-:W-:Y:S02]  /*07c0*/  USHF.L.U32 UR11, UR10, 0xb, URZ ;  /* 0x0000000b0a0b7899 */ /* 0x000fe400080006ff */
[----:B------:R-:W-:Y:S02]  /*07d0*/  USHF.L.U32 UR10, UR10, 0x1, URZ ;  /* 0x000000010a0a7899 */ /* 0x000fe400080006ff */
[----:B------:R-:W-:-:S04]  /*07e0*/  UIADD3 UR4, UPT, UPT, -UR4, 0x100000, URZ ;  /* 0x0010000004047890 */ /* 0x000fc8000fffe1ff */
[----:B------:R-:W-:Y:S02]  /*07f0*/  USHF.L.U32 UR5, UR4, 0xb, URZ ;  /* 0x0000000b04057899 */ /* 0x000fe400080006ff */
[----:B------:R-:W-:Y:S01]  /*0800*/  USHF.L.U32 UR4, UR4, 0x1, URZ ;  /* 0x0000000104047899 */ /* 0x000fe200080006ff */
[----:B------:R-:W-:Y:S01]  /*0810*/  ELECT P0, URZ, PT ;  /* 0x0000000000ff782f */ /* 0x000fe20003800000 */
[----:B-1----:R-:W-:Y:S01]  /*0820*/  ULEA UR7, UR7, UR9, 0x18 ;  /* 0x0000000907077291 */ /* 0x002fe2000f8ec0ff */
[----:B------:R-:W1:Y:S11]  /*0830*/  FENCE.VIEW.ASYNC.S ;  /* 0x00000000000073c6 */ /* 0x000e760000000000 */
[----:B-1----:R1:W1:Y:S01]  /*0840*/  SYNCS.EXCH.64 URZ, [UR7+0xa0], UR10 ;  /* 0x0000a00a07ff75b2 */ /* 0x0022620008000100 */
        /* <DEDUP_REMOVED lines=8> */
.L_x_11:
[----:B------:R-:W2:Y:S01]  /*08d0*/  SHFL.IDX PT, R2, R101, RZ, 0x1f ;  /* 0x00001fff65027589 */ /* 0x000ea200000e0000 */
[----:B------:R-:W-:Y:S01]  /*08e0*/  NOP ;  /* 0x0000000000007918 */ /* 0x000fe20000000000 */
[----:B--2---:R-:W-:-:S13]  /*08f0*/  ISETP.NE.AND P0, PT, R2, 0x3, PT ;  /* 0x000000030200780c */ /* 0x004fda0003f05270 */
[----:B------:R-:W-:Y:S05]  /*0900*/  @P0 BRA `(.L_x_12) ;  /* 0x0000000000300947 */ /* 0x000fea0003800000 */
[----:B-1----:R-:W1:Y:S01]  /*0910*/  S2UR UR5, SR_CgaCtaId ;  /* 0x00000000000579c3 */ /* 0x002e620000008800 */
[----:B------:R-:W-:Y:S01]  /*0920*/  UMOV UR7, 0x400 ;  /* 0x0000040000077882 */ /* 0x000fe20000000000 */
[----:B------:R-:W-:Y:S01]  /*0930*/  UMOV UR4, 0x20 ;  /* 0x0000002000047882 */ /* 0x000fe20000000000 */
[----:B------:R-:W-:Y:S01]  /*0940*/  ELECT P0, URZ, PT ;  /* 0x0000000000ff782f */ /* 0x000fe20003800000 */
[----:B------:R-:W-:-:S04]  /*0950*/  UIADD3 UR10, UPT, UPT, -UR4, 0x100000, URZ ;  /* 0x00100000040a7890 */ /* 0x000fc8000fffe1ff */
[----:B------:R-:W-:Y:S02]  /*0960*/  USHF.L.U32 UR11, UR10, 0xb, URZ ;  /* 0x0000000b0a0b7899 */ /* 0x000fe400080006ff */
[----:B------:R-:W-:Y:S02]  /*0970*/  USHF.L.U32 UR10, UR10, 0x1, URZ ;  /* 0x000000010a0a7899 */ /* 0x000fe400080006ff */
[----:B-1----:R-:W-:Y:S01]  /*0980*/  ULEA UR5, UR5, UR7, 0x18 ;  /* 0x0000000705057291 */ /* 0x002fe2000f8ec0ff */
[----:B------:R-:W1:Y:S11]  /*0990*/  FENCE.VIEW.ASYNC.S ;  /* 0x00000000000073c6 */ /* 0x000e760000000000 */
[----:B-1----:R2:W1:Y:S01]  /*09a0*/  SYNCS.EXCH.64 URZ, [UR5+0xe0], UR10 ;  /* 0x0000e00a05ff75b2 */ /* 0x0024620008000100 */
[----:B------:R2:W1:Y:S02]  /*09b0*/  SYNCS.EXCH.64 URZ, [UR5+0xe8], UR10 ;  /* 0x0000e80a05ff75b2 */ /* 0x0004640008000100 */
[----:B--2---:R-:W-:Y:S01]  /*09c0*/  NOP ;  /* 0x0000000000007918 */ /* 0x004fe20000000000 */
.L_x_12:
[----:B------:R-:W2:Y:S01]  /*09d0*/  SHFL.IDX PT, R2, R101, RZ, 0x1f ;  /* 0x00001fff65027589 */ /* 0x000ea200000e0000 */
[----:B------:R-:W-:Y:S01]  /*09e0*/  NOP ;  /* 0x0000000000007918 */ /* 0x000fe20000000000 */
[----:B--2---:R-:W-:-:S13]  /*09f0*/  ISETP.NE.AND P0, PT, R2, 0x4, PT ;  /* 0x000000040200780c */ /* 0x004fda0003f05270 */
[----:B------:R-:W-:Y:S05]  /*0a00*/  @P0 BRA `(.L_x_13) ;  /* 0x00000000004c0947 */ /* 0x000fea0003800000 */
[----:B-1----:R-:W1:Y:S01]  /*0a10*/  S2UR UR5, SR_CgaCtaId ;  /* 0x00000000000579c3 */ /* 0x002e620000008800 */
[----:B------:R-:W-:Y:S01]  /*0a20*/  UMOV UR9, 0x100 ;  /* 0x0000010000097882 */ /* 0x000fe20000000000 */
[----:B------:R-:W-:Y:S01]  /*0a30*/  UMOV UR7, 0x400 ;  /* 0x0000040000077882 */ /* 0x000fe20000000000 */
[----:B------:R-:W-:Y:S01]  /*0a40*/  USEL UR9, UR9, 0xe0, UP2 ;  /* 0x000000e009097887 */ /* 0x000fe20009000000 */
[----:B------:R-:W-:Y:S01]  /*0a50*/  UMOV UR4, 0x1 ;  /* 0x0000000100047882 */ /* 0x000fe20000000000 */
[----:B------:R-:W-:Y:S01]  /*0a60*/  ELECT P0, URZ, PT ;  /* 0x0000000000ff782f */ /* 0x000fe20003800000 */
[----:B------:R-:W-:-:S04]  /*0a70*/  UIADD3 UR10, UPT, UPT, -UR4, 0x100000, URZ ;  /* 0x00100000040a7890 */ /* 0x000fc8000fffe1ff */
[----:B------:R-:W-:Y:S02]  /*0a80*/  USHF.L.U32 UR11, UR10, 0xb, URZ ;  /* 0x0000000b0a0b7899 */ /* 0x000fe400080006ff */
[----:B------:R-:W-:Y:S02]  /*0a90*/  USHF.L.U32 UR10, UR10, 0x1, URZ ;  /* 0x000000010a0a7899 */ /* 0x000fe400080006ff */
[----:B------:R-:W-:-:S04]  /*0aa0*/  UIADD3 UR12, UPT, UPT, -UR9, 0x100000, URZ ;  /* 0x00100000090c7890 */ /* 0x000fc8000fffe1ff */
[----:B------:R-:W-:Y:S02]  /*0ab0*/  USHF.L.U32 UR13, UR12, 0xb, URZ ;  /* 0x0000000b0c0d7899 */ /* 0x000fe400080006ff */
[----:B------:R-:W-:Y:S02]  /*0ac0*/  USHF.L.U32 UR12, UR12, 0x1, URZ ;  /* 0x000000010c0c7899 */ /* 0x000fe400080006ff */
[----:B-1----:R-:W-:Y:S01]  /*0ad0*/  ULEA UR5, UR5, UR7, 0x18 ;  /* 0x0000000705057291 */ /* 0x002fe2000f8ec0ff */
[----:B------:R-:W1:Y:S11]  /*0ae0*/  FENCE.VIEW.ASYNC.S ;  /* 0x00000000000073c6 */ /* 0x000e760000000000 */
[----:B-1----:R2:W1:Y:S01]  /*0af0*/  SYNCS.EXCH.64 URZ, [UR5+0xf0], UR10 ;  /* 0x0000f00a05ff75b2 */ /* 0x0024620008000100 */
[----:B------:R2:W1:Y:S01]  /*0b00*/  SYNCS.EXCH.64 URZ, [UR5+0x100], UR12 ;  /* 0x0001000c05ff75b2 */ /* 0x0004620008000100 */
[----:B------:R2:W1:Y:S01]  /*0b10*/  SYNCS.EXCH.64 URZ, [UR5+0xf8], UR10 ;  /* 0x0000f80a05ff75b2 */ /* 0x0004620008000100 */
[----:B------:R2:W1:Y:S02]  /*0b20*/  SYNCS.EXCH.64 URZ, [UR5+0x108], UR12 ;  /* 0x0001080c05ff75b2 */ /* 0x0004640008000100 */
[----:B--2---:R-:W-:Y:S01]  /*0b30*/  NOP ;  /* 0x0000000000007918 */ /* 0x004fe20000000000 */
.L_x_13:
[----:B------:R-:W2:Y:S01]  /*0b40*/  SHFL.IDX PT, R2, R101, RZ, 0x1f ;  /* 0x00001fff65027589 */ /* 0x000ea200000e0000 */
[----:B------:R-:W-:Y:S01]  /*0b50*/  NOP ;  /* 0x0000000000007918 */ /* 0x000fe20000000000 */
[----:B--2---:R-:W-:-:S13]  /*0b60*/  ISETP.NE.AND P0, PT, R2, 0x5, PT ;  /* 0x000000050200780c */ /* 0x004fda0003f05270 */
[----:B------:R-:W-:Y:S05]  /*0b70*/  @P0 BRA `(.L_x_14) ;  /* 0x0000000000580947 */ /* 0x000fea0003800000 */
[----:B-1----:R-:W1:Y:S01]  /*0b80*/  S2UR UR7, SR_CgaCtaId ;  /* 0x00000000000779c3 */ /* 0x002e620000008800 */
        /* <DEDUP_REMOVED lines=19> */
[----:B------:R2:W1:Y:S02]  /*0cc0*/  SYNCS.EXCH.64 URZ, [UR7+0x148], UR4 ;  /* 0x0001480407ff75b2 */ /* 0x0004640008000100 */
[----:B--2---:R-:W-:Y:S01]  /*0cd0*/  NOP ;  /* 0x0000000000007918 */ /* 0x004fe20000000000 */
.L_x_14:
        /* <DEDUP_REMOVED lines=18> */
.L_x_15:
[----:B-1----:R-:W1:Y:S01]  /*0e00*/  S2UR UR5, SR_CTAID.X ;  /* 0x00000000000579c3 */ /* 0x002e620000002500 */
[----:B------:R-:W-:-:S05]  /*0e10*/  CS2R.32 R95, SR_CgaSize ;  /* 0x00000000005f7805 */ /* 0x000fca0000008a00 */
[----:B------:R-:W-:-:S05]  /*0e20*/  IMAD R95, R95, -0xa0, RZ ;  /* 0xffffff605f5f7824 */ /* 0x000fca00078e02ff */
[----:B------:R-:W-:-:S14]  /*0e30*/  R2UR UR9, R95 ;  /* 0x000000005f0972ca */ /* 0x000fdc00000e0000 */
[----:B------:R-:W2:Y:S01]  /*0e40*/  LDCU UR9, c[0x0][UR9+0x2b0] ;  /* 0x00005600090977ac */ /* 0x000ea20008000800 */
[----:B------:R-:W-:Y:S01]  /*0e50*/  NOP ;  /* 0x0000000000007918 */ /* 0x000fe20000000000 */
[----:B------:R-:W-:-:S05]  /*0e60*/  CS2R.32 R95, SR_CgaSize ;  /* 0x00000000005f7805 */ /* 0x000fca0000008a00 */
[----:B------:R-:W-:-:S05]  /*0e70*/  IMAD R95, R95, -0xa0, RZ ;  /* 0xffffff605f5f7824 */ /* 0x000fca00078e02ff */
[----:B------:R-:W-:-:S14]  /*0e80*/  R2UR UR7, R95 ;  /* 0x000000005f0772ca */ /* 0x000fdc00000e0000 */
[----:B------:R-:W3:Y:S01]  /*0e90*/  LDCU UR7, c[0x0][UR7+0x2b4] ;  /* 0x00005680070777ac */ /* 0x000ee20008000800 */
[----:B------:R-:W4:Y:S08]  /*0ea0*/  S2UR UR4, SR_CTAID.Y ;  /* 0x00000000000479c3 */ /* 0x000f300000002600 */
[----:B------:R-:W3:Y:S01]  /*0eb0*/  LDC R10, c[0x0][0xb24] ;  /* 0x0002c900ff0a7b82 */ /* 0x000ee20000000800 */
[----:B-1----:R-:W-:-:S02]  /*0ec0*/  I2FP.F32.U32 R95, UR5 ;  /* 0x00000005005f7c45 */ /* 0x002fc40008201000 */
[----:B------:R-:W-:-:S05]  /*0ed0*/  CS2R.32 R3, SR_CgaSize ;  /* 0x0000000000037805 */ /* 0x000fca0000008a00 */
[----:B------:R-:W-:-:S06]  /*0ee0*/  IMAD R3, R3, -0xa0, RZ ;  /* 0xffffff6003037824 */ /* 0x000fcc00078e02ff */
[----:B------:R-:W1:Y:S01]  /*0ef0*/  LDC R3, c[0x0][R3+0x2a0] ;  /* 0x0000a80003037b82 */ /* 0x000e620000000800 */
[----:B------:R-:W-:Y:S01]  /*0f00*/  MOV R15, UR5 ;  /* 0x00000005000f7c02 */ /* 0x000fe20008000f00 */
[----:B--2---:R-:W-:Y:S01]  /*0f10*/  FMUL R95, R95, UR9 ;  /* 0x000000095f5f7c20 */ /* 0x004fe20008400000 */
[----:B----4-:R-:W-:Y:S02]  /*0f20*/  I2FP.F32.U32 R94, UR4 ;  /* 0x00000004005e7c45 */ /* 0x010fe40008201000 */
[----:B------:R-:W-:-:S05]  /*0f30*/  CS2R.32 R2, SR_CgaSize ;  /* 0x0000000000027805 */ /* 0x000fca0000008a00 */
[----:B------:R-:W-:-:S06]  /*0f40*/  IMAD R2, R2, -0xa0, RZ ;  /* 0xffffff6002027824 */ /* 0x000fcc00078e02ff */
[----:B------:R-:W2:Y:S01]  /*0f50*/  LDC R2, c[0x0][R2+0x2a4] ;  /* 0x0000a90002027b82 */ /* 0x000ea20000000800 */
[----:B------:R-:W-:Y:S01]  /*0f60*/  MOV R14, UR4 ;  /* 0x00000004000e7c02 */ /* 0x000fe20008000f00 */
[----:B------:R-:W4:Y:S01]  /*0f70*/  F2I.U32.TRUNC.NTZ R95, R95 ;  /* 0x0000005f005f7305 */ /* 0x000f22000020f000 */
[----:B---3--:R-:W-:-:S05]  /*0f80*/  FMUL R94, R94, UR7 ;  /* 0x000000075e5e7c20 */ /* 0x008fca0008400000 */
[----:B------:R-:W-:Y:S01]  /*0f90*/  BAR.SYNC.DEFER_BLOCKING 0x0 ;  /* 0x0000000000007b1d */ /* 0x000fe20000010000 */
[----:B------:R-:W-:-:S05]  /*0fa0*/  ISETP.GE.AND P0, PT, R10, 0x1, PT ;  /* 0x000000010a00780c */ /* 0x000fca0003f06270 */
[----:B------:R-:W3:Y:S02]  /*0fb0*/  F2I.U32.TRUNC.NTZ R94, R94 ;  /* 0x0000005e005e7305 */ /* 0x000ee4000020f000 */
[----:B------:R-:W2:Y:S01]  /*0fc0*/  S2UR UR36, SR_CTAID.Z ;  /* 0x00000000002479c3 */ /* 0x000ea20000002700 */
[----:B----4-:R-:W-:-:S05]  /*0fd0*/  IADD3 R95, PT, PT, -R95, RZ, RZ ;  /* 0x000000ff5f5f7210 */ /* 0x010fca0007ffe1ff */
[----:B-1----:R-:W-:Y:S01]  /*0fe0*/  IMAD R95, R3, R95, UR5 ;  /* 0x00000005035f7e24 */ /* 0x002fe2000f8e025f */
[----:B---3--:R-:W-:-:S05]  /*0ff0*/  IADD3 R94, PT, PT, -R94, RZ, RZ ;  /* 0x000000ff5e5e7210 */ /* 0x008fca0007ffe1ff */
[----:B--2---:R-:W-:Y:S01]  /*1000*/  IMAD R94, R2, R94, UR4 ;  /* 0x00000004025e7e24 */ /* 0x004fe2000f8e025e */
[----:B------:R-:W-:Y:S06]  /*1010*/  @!P0 BRA `(.L_x_16) ;  /* 0x0000000000b88947 */ /* 0x000fec0003800000 */
[----:B------:R-:W1:Y:S01]  /*1020*/  LDC.64 R4, c[0x0][0xb18] ;  /* 0x0002c600ff047b82 */ /* 0x000e620000000a00 */
[----:B------:R-:W-:-:S07]  /*1030*/  ISETP.NE.AND P0, PT, R10, 0x1, PT ;  /* 0x000000010a00780c */ /* 0x000fce0003f05270 */
[----:B------:R-:W2:Y:S08]  /*1040*/  LDC R9, c[0x0][0xb0c] ;  /* 0x0002c300ff097b82 */ /* 0x000eb00000000800 */
[----:B------:R-:W3:Y:S08]  /*1050*/  LDC R12, c[0x0][0x370] ;  /* 0x0000dc00ff0c7b82 */ /* 0x000ef00000000800 */
[----:B------:R-:W4:Y:S01]  /*1060*/  LDC R11, c[0x0][0x374] ;  /* 0x0000dd00ff0b7b82 */ /* 0x000f220000000800 */
[----:B-1----:R-:W-:-:S07]  /*1070*/  ISETP.NE.AND P1, PT, R4, 0x1, PT ;  /* 0x000000010400780c */ /* 0x002fce0003f25270 */
[----:B------:R-:W3:Y:S01]  /*1080*/  LDC.64 R6, c[0x0][0xb10] ;  /* 0x0002c400ff067b82 */ /* 0x000ee20000000a00 */
[----:B--2---:R-:W-:-:S07]  /*1090*/  ISETP.NE.AND P2, PT, R9, 0x1, PT ;  /* 0x000000010900780c */ /* 0x004fce0003f45270 */
[----:B------:R-:W1:Y:S08]  /*10a0*/  LDC R8, c[0x0][0xb20] ;  /* 0x0002c800ff087b82 */ /* 0x000e700000000800 */
[----:B------:R-:W2:Y:S01]  /*10b0*/  LDC.64 R2, c[0x0][0xb28] ;  /* 0x0002ca00ff027b82 */ /* 0x000ea20000000a00 */
[----:B----4-:R-:W-:-:S04]  /*10c0*/  IMAD.HI.U32 R13, R11, R5, RZ ;  /* 0x000000050b0d7227 */ /* 0x010fc800078e00ff */
[----:B------:R-:W-:-:S04]  /*10d0*/  IMAD.HI.U32 R5, R14, R5, RZ ;  /* 0x000000050e057227 */ /* 0x000fc800078e00ff */
[----:B---3--:R-:W-:-:S05]  /*10e0*/  IMAD.HI.U32 R16, R12, R6, RZ ;  /* 0x000000060c107227 */ /* 0x008fca00078e00ff */
[-C--:B------:R-:W-:Y:S01]  /*10f0*/  @P2 SHF.R.U32.HI R12, RZ, R7.reuse, R16 ;  /* 0x00000007ff0c2219 */ /* 0x080fe20000011610 */
[----:B------:R-:W-:Y:S01]  /*1100*/  IMAD.HI.U32 R16, R15, R6, RZ ;  /* 0x000000060f107227 */ /* 0x000fe200078e00ff */
[-C--:B-1----:R-:W-:Y:S02]  /*1110*/  @P1 SHF.R.U32.HI R11, RZ, R8.reuse, R13 ;  /* 0x00000008ff0b1219 */ /* 0x082fe4000001160d */
[----:B------:R-:W-:Y:S02]  /*1120*/  SHF.R.U32.HI R5, RZ, R8, R5 ;  /* 0x00000008ff057219 */ /* 0x000fe40000011605 */
[----:B------:R-:W-:Y:S02]  /*1130*/  SHF.R.U32.HI R16, RZ, R7, R16 ;  /* 0x00000007ff107219 */ /* 0x000fe40000011610 */
[----:B------:R-:W-:Y:S01]  /*1140*/  SEL R5, R14, R5, !P1 ;  /* 0x000000050e057207 */ /* 0x000fe20004800000 */
[----:B--2---:R-:W-:Y:S01]  /*1150*/  IMAD.HI.U32 R13, R11, R2, RZ ;  /* 0x000000020b0d7227 */ /* 0x004fe200078e00ff */
[----:B------:R-:W-:-:S03]  /*1160*/  SEL R16, R15, R16, !P2 ;  /* 0x000000100f107207 */ /* 0x000fc60005000000 */
[----:B------:R-:W-:Y:S01]  /*1170*/  IMAD.HI.U32 R6, R12, R2, RZ ;  /* 0x000000020c067227 */ /* 0x000fe200078e00ff */
[----:B------:R-:W-:-:S04]  /*1180*/  @P0 SHF.R.U32.HI R11, RZ, R3, R13 ;  /* 0x00000003ff0b0219 */ /* 0x000fc8000001160d */
[----:B------:R-:W-:Y:S01]  /*1190*/  @P0 SHF.R.U32.HI R12, RZ, R3, R6 ;  /* 0x00000003ff0c0219 */ /* 0x000fe20000011606 */
[----:B------:R-:W-:-:S04]  /*11a0*/  IMAD R11, R11, R10, RZ ;  /* 0x0000000a0b0b7224 */ /* 0x000fc800078e02ff */
[----:B------:R-:W-:Y:S01]  /*11b0*/  IMAD R6, R12, R10, RZ ;  /* 0x0000000a0c067224 */ /* 0x000fe200078e02ff */
[----:B------:R-:W-:-:S04]  /*11c0*/  ISETP.GE.AND P1, PT, R5, R11, PT ;  /* 0x0000000b0500720c */ /* 0x000fc80003f26270 */
[----:B------:R-:W-:Y:S01]  /*11d0*/  ISETP.GE.OR P1, PT, R16, R6, P1 ;  /* 0x000000061000720c */ /* 0x000fe20000f26670 */
[----:B------:R-:W-:-:S05]  /*11e0*/  IMAD.HI.U32 R6, R5, R2, RZ ;  /* 0x0000000205067227 */ /* 0x000fca00078e00ff */
[----:B------:R-:W-:-:S04]  /*11f0*/  SHF.R.U32.HI R6, RZ, R3, R6 ;  /* 0x00000003ff067219 */ /* 0x000fc80000011606 */
[----:B------:R-:W-:-:S03]  /*1200*/  SEL R6, R5, R6, !P0 ;  /* 0x0000000605067207 */ /* 0x000fc60004000000 */
[----:B------:R-:W-:Y:S01]  /*1210*/  @!P1 IMAD.HI.U32 R7, R16, R2, RZ ;  /* 0x0000000210079227 */ /* 0x000fe200078e00ff */
[----:B------:R-:W-:-:S04]  /*1220*/  IADD3 R2, PT, PT, -R6, RZ, RZ ;  /* 0x000000ff06027210 */ /* 0x000fc80007ffe1ff */
[----:B------:R-:W-:Y:S01]  /*1230*/  @!P1 SHF.R.U32.HI R3, RZ, R3, R7 ;  /* 0x00000003ff039219 */ /* 0x000fe20000011607 */
[----:B------:R-:W-:Y:S01]  /*1240*/  IMAD R2, R10, R2, R5 ;  /* 0x000000020a027224 */ /* 0x000fe200078e0205 */
[----:B------:R-:W-:Y:S02]  /*1250*/  IADD3 R7, PT, PT, -R5, RZ, RZ ;  /* 0x000000ff05077210 */ /* 0x000fe40007ffe1ff */
[----:B------:R-:W-:-:S03]  /*1260*/  @!P1 SEL R3, R16, R3, !P0 ;  /* 0x0000000310039207 */ /* 0x000fc60004000000 */
[----:B------:R-:W-:Y:S02]  /*1270*/  IMAD R7, R4, R7, R14 ;  /* 0x0000000704077224 */ /* 0x000fe400078e020e */
[--C-:B------:R-:W-:Y:S02]  /*1280*/  @!P1 IMAD.IADD R6, R6, 0x1, -R3.reuse ;  /* 0x0000000106069824 */ /* 0x100fe400078e0a03 */
[----:B------:R-:W-:Y:S01]  /*1290*/  @!P1 IMAD R3, R2, R12, R3 ;  /* 0x0000000c02039224 */ /* 0x000fe200078e0203 */
[----:B------:R-:W-:Y:S01]  /*12a0*/  IADD3 R2, PT, PT, -R16, RZ, RZ ;  /* 0x000000ff10027210 */ /* 0x000fe20007ffe1ff */
[----:B------:R-:W-:Y:S02]  /*12b0*/  @!P1 IMAD R5, R6, R10, R16 ;  /* 0x0000000a06059224 */ /* 0x000fe400078e0210 */
[----:B------:R-:W-:Y:S02]  /*12c0*/  @!P1 IMAD.MOV.U32 R16, RZ, RZ, R3 ;  /* 0x000000ffff109224 */ /* 0x000fe400078e0003 */
[----:B------:R-:W-:-:S02]  /*12d0*/  IMAD R2, R9, R2, R15 ;  /* 0x0000000209027224 */ /* 0x000fc400078e020f */
[----:B------:R-:W-:Y:S02]  /*12e0*/  IMAD R14, R5, R4, R7 ;  /* 0x00000004050e7224 */ /* 0x000fe400078e0207 */
[----:B------:R-:W-:Y:S02]  /*12f0*/  IMAD R15, R16, R9, R2 ;  /* 0x00000009100f7224 */ /* 0x000fe400078e0202 */
.L_x_16:
[----:B------:R-:W1:Y:S01]  /*1300*/  LDCU UR4, c[0x0][0xb30] ;  /* 0x00016600ff0477ac */ /* 0x000e620008000800 */
[----:B------:R-:W2:Y:S08]  /*1310*/  S2UR UR37, SR_CgaCtaId ;  /* 0x00000000002579c3 */ /* 0x000eb00000008800 */
[----:B------:R-:W3:Y:S01]  /*1320*/  LDC R40, c[0x0][0xb24] ;  /* 0x0002c900ff287b82 */ /* 0x000ee20000000800 */
[----:B-1----:R-:W-:-:S09]  /*1330*/  UISETP.NE.AND UP1, UPT, UR4, 0x1, UPT ;  /* 0x000000010400788c */ /* 0x002fd2000bf25270 */
[----:B--2---:R-:W-:Y:S05]  /*1340*/  BRA.U UP1, `(.L_x_17) ;  /* 0x0000000101407547 */ /* 0x004fea000b800000 */
[----:B------:R-:W1:Y:S08]  /*1350*/  LDC.64 R4, c[0x0][0xb10] ;  /* 0x0002c400ff047b82 */ /* 0x000e700000000a00 */
[----:B------:R-:W2:Y:S08]  /*1360*/  LDC.64 R2, c[0x0][0xb18] ;  /* 0x0002c600ff027b82 */ /* 0x000eb00000000a00 */
[----:B------:R-:W4:Y:S08]  /*1370*/  LDC R6, c[0x0][0xb20] ;  /* 0x0002c800ff067b82 */ /* 0x000f300000000800 */
[----:B------:R-:W3:Y:S01]  /*1380*/  LDC R7, c[0x0][0xb0c] ;  /* 0x0002c300ff077b82 */ /* 0x000ee20000000800 */
[----:B-1----:R-:W-:-:S05]  /*1390*/  IMAD.HI.U32 R4, R15, R4, RZ ;  /* 0x000000040f047227 */ /* 0x002fca00078e00ff */
[----:B------:R-:W-:Y:S01]  /*13a0*/  SHF.R.U32.HI R4, RZ, R5, R4 ;  /* 0x00000005ff047219 */ /* 0x000fe20000011604 */
[----:B--2---:R-:W-:Y:S01]  /*13b0*/  IMAD.HI.U32 R3, R14, R3, RZ ;  /* 0x000000030e037227 */ /* 0x004fe200078e00ff */
[----:B------:R-:W-:-:S04]  /*13c0*/  ISETP.NE.AND P0, PT, R2, 0x1, PT ;  /* 0x000000010200780c */ /* 0x000fc80003f05270 */
[----:B----4-:R-:W-:-:S04]  /*13d0*/  SHF.R.U32.HI R3, RZ, R6, R3 ;  /* 0x00000006ff037219 */ /* 0x010fc80000011603 */
[----:B------:R-:W-:Y:S02]  /*13e0*/  SEL R3, R14, R3, !P0 ;  /* 0x000000030e037207 */ /* 0x000fe40004000000 */
[----:B---3--:R-:W-:-:S04]  /*13f0*/  ISETP.NE.AND P1, PT, R7, 0x1, PT ;  /* 0x000000010700780c */ /* 0x008fc80003f25270 */
[----:B------:R-:W-:-:S05]  /*1400*/  SEL R4, R15, R4, !P1 ;  /* 0x000000040f047207 */ /* 0x000fca0004800000 */
[----:B------:R-:W-:Y:S02]  /*1410*/  IMAD.IADD R5, R3, 0x1, -R4 ;  /* 0x0000000103057824 */ /* 0x000fe400078e0a04 */
[----:B------:R-:W-:Y:S02]  /*1420*/  IMAD.IADD R3, R4, 0x1, -R3 ;  /* 0x0000000104037824 */ /* 0x000fe400078e0a03 */
[----:B------:R-:W-:Y:S02]  /*1430*/  IMAD R15, R5, R7, R15 ;  /* 0x00000007050f7224 */ /* 0x000fe400078e020f */
[----:B------:R-:W-:-:S07]  /*1440*/  IMAD R14, R3, R2, R14 ;  /* 0x00000002030e7224 */ /* 0x000fce00078e020e */
.L_x_17:
[----:B------:R-:W-:Y:S01]  /*1450*/  BAR.SYNC.DEFER_BLOCKING 0x0 ;  /* 0x0000000000007b1d */ /* 0x000fe20000010000 */
[----:B------:R-:W-:Y:S01]  /*1460*/  UISETP.NE.AND UP1, UPT, UR8, 0x2, UPT ;  /* 0x000000020800788c */ /* 0x000fe2000bf25270 */
[----:B------:R-:W-:Y:S02]  /*1470*/  ISETP.NE.OR P5, PT, R0, 0x2, !P5 ;  /* 0x000000020000780c */ /* 0x000fe40006fa5670 */
[----:B------:R-:W-:-:S06]  /*1480*/  LOP3.LUT R2, R108, 0x1f, RZ, 0xc0, !PT ;  /* 0x0000001f6c027812 */ /* 0x000fcc00078ec0ff */
[----:B------:R-:W-:Y:S05]  /*1490*/  BRA.U UP1, `(.L_x_18) ;  /* 0x0000001501647547 */ /* 0x000fea000b800000 */
[----:B------:R-:W1:Y:S01]  /*14a0*/  LDCU UR13, c[0x0][0x38c] ;  /* 0x00007180ff0d77ac */ /* 0x000e620008000800 */
[----:B------:R-:W2:Y:S01]  /*14b0*/  LDC R8, c[0x0][0x370] ;  /* 0x0000dc00ff087b82 */ /* 0x000ea20000000800 */
[----:B------:R-:W-:Y:S01]  /*14c0*/  PLOP3.LUT P1, PT, PT, PT, UP2, 0x80, 0x8 ;  /* 0x000000000008781c */ /* 0x000fe20003f2f028 */
[----:B------:R-:W-:Y:S01]  /*14d0*/  IMAD.MOV.U32 R17, RZ, RZ, 0x1 ;  /* 0x00000001ff117424 */ /* 0x000fe200078e00ff */
[----:B------:R-:W-:Y:S01]  /*14e0*/  ISETP.EQ.OR P4, PT, R2, RZ, P5 ;  /* 0x000000ff0200720c */ /* 0x000fe20002f82670 */
[----:B------:R-:W-:Y:S01]  /*14f0*/  IMAD.MOV.U32 R16, RZ, RZ, RZ ;  /* 0x000000ffff107224 */ /* 0x000fe200078e00ff */
[----:B------:R-:W-:Y:S02]  /*1500*/  PLOP3.LUT P1, PT, P1, PT, PT, 0x8, 0x80 ;  /* 0x000000000080781c */ /* 0x000fe40000f2e170 */
[----:B------:R-:W-:Y:S01]  /*1510*/  CS2R R12, SRZ ;  /* 0x00000000000c7805 */ /* 0x000fe2000001ff00 */
[----:B------:R-:W-:Y:S01]  /*1520*/  IMAD.MOV.U32 R11, RZ, RZ, 0x1 ;  /* 0x00000001ff0b7424 */ /* 0x000fe200078e00ff */
[----:B------:R-:W4:Y:S01]  /*1530*/  LDC R0, c[0x0][0x374] ;  /* 0x0000dd00ff007b82 */ /* 0x000f220000000800 */
[----:B------:R-:W2:Y:S01]  /*1540*/  LDCU.64 UR22, c[0x0][0x348] ;  /* 0x00006900ff1677ac */ /* 0x000ea20008000a00 */
[----:B------:R-:W-:Y:S01]  /*1550*/  UMOV UR6, URZ ;  /* 0x000000ff00067c82 */ /* 0x000fe20008000000 */
[----:B-1----:R-:W-:-:S04]  /*1560*/  UIADD3 UR5, UPT, UPT, UR13, 0x3f, URZ ;  /* 0x0000003f0d057890 */ /* 0x002fc8000fffe0ff */
[----:B------:R-:W-:-:S04]  /*1570*/  USHF.R.S32.HI UR4, URZ, 0x1f, UR5 ;  /* 0x0000001fff047899 */ /* 0x000fc80008011405 */
[----:B------:R-:W-:-:S04]  /*1580*/  ULEA.HI UR4, UR4, UR5, URZ, 0x6 ;  /* 0x0000000504047291 */ /* 0x000fc8000f8f30ff */
[----:B------:R-:W-:Y:S02]  /*1590*/  USHF.R.S32.HI UR15, URZ, 0x6, UR4 ;  /* 0x00000006ff0f7899 */ /* 0x000fe40008011404 */
[----:B------:R-:W-:Y:S02]  /*15a0*/  UIADD3 UR4, UPT, UPT, UR13, -0x1, URZ ;  /* 0xffffffff0d047890 */ /* 0x000fe4000fffe0ff */
[----:B------:R-:W-:Y:S02]  /*15b0*/  UISETP.LT.U32.AND UP0, UPT, UR15, 0xa, UPT ;  /* 0x0000000a0f00788c */ /* 0x000fe4000bf01070 */
[----:B------:R-:W-:Y:S02]  /*15c0*/  UISETP.GE.U32.AND UP1, UPT, UR4, -0x7f, UPT ;  /* 0xffffff810400788c */ /* 0x000fe4000bf26070 */
[----:B------:R-:W-:Y:S02]  /*15d0*/  USEL UR14, UR15, 0xa, UP0 ;  /* 0x0000000a0f0e7887 */ /* 0x000fe40008000000 */
[----:B------:R-:W-:-:S02]  /*15e0*/  UIADD3 UR13, UPT, UPT, UR13, 0x7e, URZ ;  /* 0x0000007e0d0d7890 */ /* 0x000fc4000fffe0ff */
[----:B------:R-:W-:Y:S02]  /*15f0*/  UIADD3 UR5, UPT, UPT, UR14, -0x1, URZ ;  /* 0xffffffff0e057890 */ /* 0x000fe4000fffe0ff */
[----:B------:R-:W-:-:S03]  /*1600*/  UIADD3 UR7, UPT, UPT, UR15, -UR14, URZ ;  /* 0x8000000e0f077290 */ /* 0x000fc6000fffe0ff */
[----:B------:R-:W-:-:S04]  /*1610*/  @UP1 UIADD3 UR5, UPT, UPT, UR14, URZ, URZ ;  /* 0x000000ff0e051290 */ /* 0x000fc8000fffe0ff */
[----:B--2---:R-:W-:-:S12]  /*1620*/  UIADD3 UR5, UPT, UPT, UR5, 0x1, URZ ;  /* 0x0000000105057890 */ /* 0x004fd8000fffe0ff */
.L_x_36:
[----:B------:R-:W-:Y:S01]  /*1630*/  UISETP.NE.AND UP0, UPT, UR37, URZ, UPT ;  /* 0x000000ff2500728c */ /* 0x000fe2000bf05270 */
[----:B------:R-:W1:Y:S08]  /*1640*/  S2UR UR37, SR_CgaCtaId ;  /* 0x00000000002579c3 */ /* 0x000e700000008800 */
[----:B------:R-:W-:Y:S05]  /*1650*/  BRA.U UP0, `(.L_x_19) ;  /* 0x0000000100347547 */ /* 0x000fea000b800000 */
[----:B------:R-:W2:Y:S01]  /*1660*/  S2R R2, SR_CgaCtaId ;  /* 0x0000000000027919 */ /* 0x000ea20000008800 */
[----:B------:R-:W-:-:S04]  /*1670*/  MOV R3, 0x400 ;  /* 0x0000040000037802 */ /* 0x000fc80000000f00 */
[----:B--2---:R-:W-:Y:S02]  /*1680*/  LEA R2, R2, R3, 0x18 ;  /* 0x0000000302027211 */ /* 0x004fe400078ec0ff */
[----:B------:R-:W-:-:S03]  /*1690*/  SHF.L.U32 R3, R11, 0x1f, RZ ;  /* 0x0000001f0b037819 */ /* 0x000fc600000006ff */
[----:B------:R-:W-:-:S04]  /*16a0*/  IMAD R2, R12, 0x8, R2 ;  /* 0x000000080c027824 */ /* 0x000fc800078e0202 */
[----:B------:R-:W2:Y:S02]  /*16b0*/  SYNCS.PHASECHK.TRANS64.TRYWAIT P0, [R2+URZ+0x160], R3 ;  /* 0x00016003020075a7 */ /* 0x000ea400080011ff */
[----:B--2---:R-:W-:Y:S05]  /*16c0*/  @!P0 BRA `(.L_x_20) ;  /* 0x0000007c00508947 */ /* 0x004fea0003800000 */
.L_x_132:
[----:B------:R-:W-:Y:S01]  /*16d0*/  VIADD R12, R12, 0x1 ;  /* 0x000000010c0c7836 */ /* 0x000fe20000000000 */
[----:B------:R2:W-:Y:S04]  /*16e0*/  SYNCS.ARRIVE.TRANS64.A1T0 RZ, [R2+URZ+0x150], RZ ;  /* 0x000150ff02ff79a7 */ /* 0x0005e800081000ff */
[----:B------:R-:W-:-:S04]  /*16f0*/  ISETP.NE.AND P0, PT, R12, 0x2, PT ;  /* 0x000000020c00780c */ /* 0x000fc80003f05270 */
[----:B------:R-:W-:Y:S02]  /*1700*/  SEL R12, R12, RZ, P0 ;  /* 0x000000ff0c0c7207 */ /* 0x000fe40000000000 */
[----:B--2---:R-:W-:-:S04]  /*1710*/  SEL R2, RZ, 0x1, P0 ;  /* 0x00000001ff027807 */ /* 0x004fc80000000000 */
[----:B------:R-:W-:-:S07]  /*1720*/  LOP3.LUT R11, R11, R2, RZ, 0x3c, !PT ;  /* 0x000000020b0b7212 */ /* 0x000fce00078e3cff */
.L_x_19:
[----:B------:R-:W-:Y:S01]  /*1730*/  UMOV UR4, 0x400 ;  /* 0x0000040000047882 */ /* 0x000fe20000000000 */
[----:B------:R-:W-:Y:S01]  /*1740*/  SHF.L.U32 R2, R17, 0x1f, RZ ;  /* 0x0000001f11027819 */ /* 0x000fe200000006ff */
[----:B-1----:R-:W-:Y:S01]  /*1750*/  ULEA UR4, UR37, UR4, 0x18 ;  /* 0x0000000425047291 */ /* 0x002fe2000f8ec0ff */
[----:B------:R-:W-:Y:S01]  /*1760*/  R2UR UR34, R15 ;  /* 0x000000000f2272ca */ /* 0x000fe200000e0000 */
[----:B------:R-:W-:Y:S01]  /*1770*/  UISETP.GE.U32.AND UP0, UPT, UR13, 0x7f, UPT ;  /* 0x0000007f0d00788c */ /* 0x000fe2000bf06070 */
[----:B------:R-:W-:Y:S01]  /*1780*/  R2UR UR18, R14 ;  /* 0x000000000e1272ca */ /* 0x000fe200000e0000 */
[----:B------:R-:W-:Y:S01]  /*1790*/  ULEA UR8, UR6, UR4, 0x3 ;  /* 0x0000000406087291 */ /* 0x000fe2000f8e18ff */
[----:B------:R-:W-:-:S08]  /*17a0*/  UMOV UR21, URZ ;  /* 0x000000ff00157c82 */ /* 0x000fd00008000000 */
[----:B------:R1:W2:Y:S01]  /*17b0*/  SYNCS.PHASECHK.TRANS64.TRYWAIT P0, [UR8+0x50], R2 ;  /* 0x00005002ff0075a7 */ /* 0x0002a20008001108 */
[----:B------:R-:W-:Y:S02]  /*17c0*/  USHF.L.U32 UR34, UR34, 0x6, URZ ;  /* 0x0000000622227899 */ /* 0x000fe400080006ff */
[----:B------:R-:W-:Y:S01]  /*17d0*/  USHF.L.U32 UR18, UR18, 0x8, URZ ;  /* 0x0000000812127899 */ /* 0x000fe200080006ff */
[----:B------:R-:W-:Y:S11]  /*17e0*/  BRA.U !UP0, `(.L_x_21) ;  /* 0x0000000108c07547 */ /* 0x000ff6000b800000 */
[----:B------:R-:W-:Y:S01]  /*17f0*/  UIADD3 UR10, UPT, UPT, UR18, 0x80, URZ ;  /* 0x00000080120a7890 */ /* 0x000fe2000fffe0ff */
[----:B------:R-:W-:Y:S01]  /*1800*/  UMOV UR24, URZ ;  /* 0x000000ff00187c82 */ /* 0x000fe20008000000 */
[----:B------:R-:W-:-:S10]  /*1810*/  UMOV UR25, UR6 ;  /* 0x0000000600197c82 */ /* 0x000fd40008000000 */
.L_x_26:
[----:B-1----:R-:W-:Y:S01]  /*1820*/  ULEA UR33, UR25, UR4, 0x3 ;  /* 0x0000000419217291 */ /* 0x002fe2000f8e18ff */
[----:B--2---:R-:W-:Y:S01]  /*1830*/  @!P5 MOV R3, 0x5000 ;  /* 0x000050000003d802 */ /* 0x004fe20000000f00 */
[----:B--2---:R-:W-:Y:S10]  /*1840*/  @P0 BRA `(.L_x_22) ;  /* 0x00000000000c0947 */ /* 0x004ff40003800000 */
[----:B------:R-:W-:-:S04]  /*1850*/  SHF.L.U32 R4, R17, 0x1f, RZ ;  /* 0x0000001f11047819 */ /* 0x000fc800000006ff */
[----:B------:R-:W2:Y:S02]  /*1860*/  SYNCS.PHASECHK.TRANS64.TRYWAIT P0, [UR33+0x50], R4 ;  /* 0x00005004ff0075a7 */ /* 0x000ea40008001121 */
[----:B--2---:R-:W-:Y:S05]  /*1870*/  @!P0 BRA `(.L_x_23) ;  /* 0x0000007800f88947 */ /* 0x004fea0003800000 */
.L_x_22:
[----:B------:R2:W-:Y:S01]  /*1880*/  @!P5 SYNCS.ARRIVE.TRANS64 RZ, [UR33], R3 ;  /* 0x00000003ffffd9a7 */ /* 0x0005e20008000021 */
[----:B------:R-:W-:Y:S04]  /*1890*/  BSSY.RECONVERGENT B0, `(.L_x_24) ;  /* 0x0000003000007945 */ /* 0x000fe80003800200 */
[----:B------:R-:W-:Y:S05]  /*18a0*/  @P4 BRA `(.L_x_25) ;  /* 0x0000000000044947 */ /* 0x000fea0003800000 */
[----:B------:R-:W-:Y:S05]  /*18b0*/  BPT.TRAP 0x1 ;  /* 0x000000040000795c */ /* 0x000fea0000300000 */
.L_x_25:
[----:B------:R-:W-:Y:S05]  /*18c0*/  BSYNC.RECONVERGENT B0 ;  /* 0x0000000000007941 */ /* 0x000fea0003800200 */
.L_x_24:
[----:B------:R-:W-:Y:S02]  /*18d0*/  UIADD3 UR6, UPT, UPT, UR25, 0x1, URZ ;  /* 0x0000000119067890 */ /* 0x000fe4000fffe0ff */
[----:B------:R-:W-:Y:S02]  /*18e0*/  ULEA UR32, UR25, UR4, 0xc ;  /* 0x0000000419207291 */ /* 0x000fe4000f8e60ff */
[----:B------:R-:W-:Y:S02]  /*18f0*/  UISETP.NE.AND UP0, UPT, UR6, 0xa, UPT ;  /* 0x0000000a0600788c */ /* 0x000fe4000bf05270 */
[----:B------:R-:W-:Y:S02]  /*1900*/  UIADD3 UR30, UP1, UPT, UR22, 0x80, URZ ;  /* 0x00000080161e7890 */ /* 0x000fe4000ff3e0ff */
[----:B------:R-:W-:Y:S02]  /*1910*/  USEL UR9, URZ, 0x1, UP0 ;  /* 0x00000001ff097887 */ /* 0x000fe40008000000 */
[----:B------:R-:W-:-:S02]  /*1920*/  USEL UR6, UR6, URZ, UP0 ;  /* 0x000000ff06067287 */ /* 0x000fc40008000000 */
[----:B------:R-:W-:Y:S02]  /*1930*/  UIADD3 UR28, UP0, UPT, UR22, 0x180, URZ ;  /* 0x00000180161c7890 */ /* 0x000fe4000ff1e0ff */
[----:B------:R-:W-:Y:S01]  /*1940*/  ULEA UR8, UR6, UR4, 0x3 ;  /* 0x0000000406087291 */ /* 0x000fe2000f8e18ff */
[----:B------:R-:W-:Y:S01]  /*1950*/  LOP3.LUT R17, R17, UR9, RZ, 0x3c, !PT ;  /* 0x0000000911117c12 */ /* 0x000fe2000f8e3cff */
[----:B------:R-:W-:Y:S02]  /*1960*/  USHF.L.U32 UR35, UR24, 0x6, URZ ;  /* 0x0000000618237899 */ /* 0x000fe400080006ff */
[----:B------:R-:W-:Y:S01]  /*1970*/  UIADD3.X UR31, UPT, UPT, URZ, UR23, URZ, UP1, !UPT ;  /* 0x00000017ff1f7290 */ /* 0x000fe20008ffe4ff */
[----:B-1----:R-:W-:Y:S01]  /*1980*/  SHF.L.U32 R2, R17, 0x1f, RZ ;  /* 0x0000001f11027819 */ /* 0x002fe200000006ff */
[----:B------:R-:W-:Y:S02]  /*1990*/  UIADD3 UR32, UPT, UPT, UR32, 0x6400, URZ ;  /* 0x0000640020207890 */ /* 0x000fe4000fffe0ff */
[----:B------:R-:W-:Y:S01]  /*19a0*/  UIADD3.X UR29, UPT, UPT, URZ, UR23, URZ, UP0, !UPT ;  /* 0x00000017ff1d7290 */ /* 0x000fe200087fe4ff */
[----:B------:R1:W1:Y:S01]  /*19b0*/  SYNCS.PHASECHK.TRANS64.TRYWAIT P0, [UR8+0x50], R2 ;  /* 0x00005002ff0075a7 */ /* 0x0002620008001108 */
[----:B------:R-:W-:Y:S01]  /*19c0*/  ULEA UR8, UR25, UR4, 0xe ;  /* 0x0000000419087291 */ /* 0x000fe2000f8e70ff */
[----:B------:R-:W-:Y:S01]  /*19d0*/  UMOV UR26, 0x0 ;  /* 0x00000000001a7882 */ /* 0x000fe20000000000 */
[----:B------:R-:W-:-:S02]  /*19e0*/  UMOV UR27, 0x10000000 ;  /* 0x10000000001b7882 */ /* 0x000fc40000000000 */
[----:B------:R-:W-:Y:S01]  /*19f0*/  UIADD3 UR16, UPT, UPT, UR8, 0x10400, URZ ;  /* 0x0001040008107890 */ /* 0x000fe2000fffe0ff */
[----:B------:R1:W-:Y:S01]  /*1a00*/  UTMALDG.3D [UR32], [UR30], desc[UR26] ;  /* 0x00001a201e0075b4 */ /* 0x0003e20008011000 */
[----:B------:R-:W-:Y:S01]  /*1a10*/  UIADD3 UR8, UPT, UPT, UR8, 0x12400, URZ ;  /* 0x0001240008087890 */ /* 0x000fe2000fffe0ff */
[----:B------:R-:W-:Y:S01]  /*1a20*/  UMOV UR17, UR33 ;  /* 0x0000002100117c82 */ /* 0x000fe20008000000 */
[----:B------:R-:W-:Y:S01]  /*1a30*/  UMOV UR20, UR36 ;  /* 0x0000002400147c82 */ /* 0x000fe20008000000 */
[----:B------:R-:W-:Y:S01]  /*1a40*/  UMOV UR19, UR35 ;  /* 0x0000002300137c82 */ /* 0x000fe20008000000 */
[----:B------:R-:W-:Y:S01]  /*1a50*/  UMOV UR12, UR36 ;  /* 0x00000024000c7c82 */ /* 0x000fe20008000000 */
[----:B------:R-:W-:Y:S01]  /*1a60*/  UMOV UR9, UR33 ;  /* 0x0000002100097c82 */ /* 0x000fe20008000000 */
[----:B------:R-:W-:Y:S01]  /*1a70*/  UMOV UR11, UR35 ;  /* 0x00000023000b7c82 */ /* 0x000fe20008000000 */
[----:B------:R1:W-:Y:S01]  /*1a80*/  UTMALDG.3D [UR16], [UR28], desc[UR26] ;  /* 0x00001a101c0075b4 */ /* 0x0003e20008011000 */
[----:B------:R-:W-:Y:S01]  /*1a90*/  UIADD3 UR24, UPT, UPT, UR24, 0x1, URZ ;  /* 0x0000000118187890 */ /* 0x000fe2000fffe0ff */
[----:B------:R-:W-:Y:S01]  /*1aa0*/  UMOV UR21, UR5 ;  /* 0x0000000500157c82 */ /* 0x000fe20008000000 */
[----:B------:R-:W-:-:S02]  /*1ab0*/  UMOV UR25, UR6 ;  /* 0x0000000600197c82 */ /* 0x000fc40008000000 */
[----:B------:R-:W-:Y:S01]  /*1ac0*/  UISETP.NE.AND UP0, UPT, UR24, UR5, UPT ;  /* 0x000000051800728c */ /* 0x000fe2000bf05270 */
[----:B------:R1:W-:Y:S08]  /*1ad0*/  UTMALDG.3D [UR8], [UR28], desc[UR26] ;  /* 0x00001a081c0075b4 */ /* 0x0003f00008011000 */
[----:B------:R-:W-:Y:S05]  /*1ae0*/  BRA.U UP0, `(.L_x_26) ;  /* 0xfffffffd004c7547 */ /* 0x000fea000b83ffff */
.L_x_21:
[----:B-1----:R-:W-:Y:S01]  /*1af0*/  ULEA UR8, UR6, UR4, 0x3 ;  /* 0x0000000406087291 */ /* 0x002fe2000f8e18ff */
[----:B------:R-:W-:Y:S01]  /*1b00*/  SHF.L.U32 R2, R17, 0x1f, RZ ;  /* 0x0000001f11027819 */ /* 0x000fe200000006ff */
[----:B------:R-:W-:Y:S01]  /*1b10*/  @!P1 SYNCS.ARRIVE.TRANS64.A1T0 RZ, [UR4+0xe8], RZ ;  /* 0x0000e8ffffff99a7 */ /* 0x000fe20008100004 */
[----:B------:R-:W-:-:S06]  /*1b20*/  UISETP.GT.AND UP0, UPT, UR15, UR14, UPT ;  /* 0x0000000e0f00728c */ /* 0x000fcc000bf04270 */
[----:B--2---:R1:W2:Y:S03]  /*1b30*/  SYNCS.PHASECHK.TRANS64.TRYWAIT P0, [UR8+0x50], R2 ;  /* 0x00005002ff0075a7 */ /* 0x0042a60008001108 */
[----:B------:R-:W-:Y:S05]  /*1b40*/  BRA.U !UP0, `(.L_x_27) ;  /* 0x0000000108c47547 */ /* 0x000fea000b800000 */
[----:B------:R-:W-:Y:S02]  /*1b50*/  UIADD3 UR29, UPT, UPT, UR7, UR21, URZ ;  /* 0x00000015071d7290 */ /* 0x000fe4000fffe0ff */
[----:B------:R-:W-:Y:S01]  /*1b60*/  UIADD3 UR10, UPT, UPT, UR18, 0x80, URZ ;  /* 0x00000080120a7890 */ /* 0x000fe2000fffe0ff */
[----:B------:R-:W-:-:S11]  /*1b70*/  UMOV UR35, UR6 ;  /* 0x0000000600237c82 */ /* 0x000fd60008000000 */
.L_x_32:
[----:B-1----:R-:W-:Y:S01]  /*1b80*/  ULEA UR25, UR35, UR4, 0x3 ;  /* 0x0000000423197291 */ /* 0x002fe2000f8e18ff */
[----:B--2---:R-:W-:Y:S01]  /*1b90*/  @!P5 MOV R3, 0x5000 ;  /* 0x000050000003d802 */ /* 0x004fe20000000f00 */
[----:B--2---:R-:W-:Y:S10]  /*1ba0*/  @P0 BRA `(.L_x_28) ;  /* 0x00000000000c0947 */ /* 0x004ff40003800000 */
[----:B------:R-:W-:-:S04]  /*1bb0*/  SHF.L.U32 R4, R17, 0x1f, RZ ;  /* 0x0000001f11047819 */ /* 0x000fc800000006ff */
[----:B------:R-:W2:Y:S02]  /*1bc0*/  SYNCS.PHASECHK.TRANS64.TRYWAIT P0, [UR25+0x50], R4 ;  /* 0x00005004ff0075a7 */ /* 0x000ea40008001119 */
[----:B--2---:R-:W-:Y:S05]  /*1bd0*/  @!P0 BRA `(.L_x_29) ;  /* 0x0000007800388947 */ /* 0x004fea0003800000 */
.L_x_28:
[----:B------:R2:W-:Y:S01]  /*1be0*/  @!P5 SYNCS.ARRIVE.TRANS64 RZ, [UR25], R3 ;  /* 0x00000003ffffd9a7 */ /* 0x0005e20008000019 */
[----:B------:R-:W-:Y:S04]  /*1bf0*/  BSSY.RECONVERGENT B0, `(.L_x_30) ;  /* 0x0000003000007945 */ /* 0x000fe80003800200 */
[----:B------:R-:W-:Y:S05]  /*1c00*/  @P4 BRA `(.L_x_31) ;  /* 0x0000000000044947 */ /* 0x000fea0003800000 */
[----:B------:R-:W-:Y:S05]  /*1c10*/  BPT.TRAP 0x1 ;  /* 0x000000040000795c */ /* 0x000fea0000300000 */
.L_x_31:
[----:B------:R-:W-:Y:S05]  /*1c20*/  BSYNC.RECONVERGENT B0 ;  /* 0x0000000000007941 */ /* 0x000fea0003800200 */
.L_x_30:
        /* <DEDUP_REMOVED lines=10> */
[----:B------:R-:W-:Y:S01]  /*1cd0*/  UIADD3 UR24, UPT, UPT, UR24, 0x6400, URZ ;  /* 0x0000640018187890 */ /* 0x000fe2000fffe0ff */
[----:B-1----:R-:W-:Y:S01]  /*1ce0*/  SHF.L.U32 R2, R17, 0x1f, RZ ;  /* 0x0000001f11027819 */ /* 0x002fe200000006ff */
[----:B------:R-:W-:Y:S02]  /*1cf0*/  UIADD3.X UR39, UPT, UPT, URZ, UR23, URZ, UP1, !UPT ;  /* 0x00000017ff277290 */ /* 0x000fe40008ffe4ff */
[----:B------:R-:W-:Y:S01]  /*1d00*/  UIADD3.X UR33, UPT, UPT, URZ, UR23, URZ, UP0, !UPT ;  /* 0x00000017ff217290 */ /* 0x000fe200087fe4ff */
[----:B------:R1:W1:Y:S01]  /*1d10*/  SYNCS.PHASECHK.TRANS64.TRYWAIT P0, [UR8+0x50], R2 ;  /* 0x00005002ff0075a7 */ /* 0x0002620008001108 */
[----:B------:R-:W-:Y:S01]  /*1d20*/  ULEA UR8, UR35, UR4, 0xe ;  /* 0x0000000423087291 */ /* 0x000fe2000f8e70ff */
[----:B------:R-:W-:Y:S01]  /*1d30*/  UMOV UR30, 0x0 ;  /* 0x00000000001e7882 */ /* 0x000fe20000000000 */
[----:B------:R-:W-:-:S02]  /*1d40*/  UMOV UR31, 0x10000000 ;  /* 0x10000000001f7882 */ /* 0x000fc40000000000 */
[----:B------:R-:W-:Y:S02]  /*1d50*/  UIADD3 UR16, UPT, UPT, UR8, 0x10400, URZ ;  /* 0x0001040008107890 */ /* 0x000fe4000fffe0ff */
[----:B------:R-:W-:Y:S01]  /*1d60*/  UIADD3 UR8, UPT, UPT, UR8, 0x12400, URZ ;  /* 0x0001240008087890 */ /* 0x000fe2000fffe0ff */
[----:B------:R-:W-:Y:S01]  /*1d70*/  UMOV UR26, UR34 ;  /* 0x00000022001a7c82 */ /* 0x000fe20008000000 */
[----:B------:R-:W-:Y:S01]  /*1d80*/  UMOV UR28, UR36 ;  /* 0x00000024001c7c82 */ /* 0x000fe20008000000 */
[----:B------:R-:W-:Y:S01]  /*1d90*/  UMOV UR17, UR25 ;  /* 0x0000001900117c82 */ /* 0x000fe20008000000 */
[----:B------:R-:W-:Y:S01]  /*1da0*/  UMOV UR20, UR36 ;  /* 0x0000002400147c82 */ /* 0x000fe20008000000 */
[----:B------:R-:W-:Y:S01]  /*1db0*/  UMOV UR19, UR27 ;  /* 0x0000001b00137c82 */ /* 0x000fe20008000000 */
[----:B------:R-:W-:Y:S01]  /*1dc0*/  UMOV UR12, UR36 ;  /* 0x00000024000c7c82 */ /* 0x000fe20008000000 */
[----:B------:R-:W-:Y:S01]  /*1dd0*/  UMOV UR9, UR25 ;  /* 0x0000001900097c82 */ /* 0x000fe20008000000 */
[----:B------:R1:W-:Y:S01]  /*1de0*/  UTMALDG.3D [UR24], [UR38], desc[UR30] ;  /* 0x00001e18260075b4 */ /* 0x0003e20008011000 */
[----:B------:R-:W-:Y:S01]  /*1df0*/  UMOV UR11, UR27 ;  /* 0x0000001b000b7c82 */ /* 0x000fe20008000000 */
[----:B------:R-:W-:Y:S01]  /*1e00*/  UIADD3 UR21, UPT, UPT, UR21, 0x1, URZ ;  /* 0x0000000115157890 */ /* 0x000fe2000fffe0ff */
[----:B------:R-:W-:-:S03]  /*1e10*/  UMOV UR35, UR6 ;  /* 0x0000000600237c82 */ /* 0x000fc60008000000 */
[----:B------:R-:W-:Y:S01]  /*1e20*/  UISETP.NE.AND UP0, UPT, UR21, UR29, UPT ;  /* 0x0000001d1500728c */ /* 0x000fe2000bf05270 */
[----:B------:R1:W-:Y:S01]  /*1e30*/  UTMALDG.3D [UR16], [UR32], desc[UR30] ;  /* 0x00001e10200075b4 */ /* 0x0003e20008011000 */
[----:B------:R1:W-:Y:S07]  /*1e40*/  UTMALDG.3D [UR8], [UR32], desc[UR30] ;  /* 0x00001e08200075b4 */ /* 0x0003ee0008011000 */
[----:B------:R-:W-:Y:S05]  /*1e50*/  BRA.U UP0, `(.L_x_32) ;  /* 0xfffffffd00487547 */ /* 0x000fea000b83ffff */
.L_x_27:
[C---:B-1----:R-:W-:Y:S01]  /*1e60*/  LEA R2, R16.reuse, UR4, 0x3 ;  /* 0x0000000410027c11 */ /* 0x042fe2000f8e18ff */
[----:B------:R-:W-:Y:S01]  /*1e70*/  NOP ;  /* 0x0000000000007918 */ /* 0x000fe20000000000 */
[----:B--2---:R-:W-:Y:S02]  /*1e80*/  SHF.L.U32 R3, R13, 0x1f, RZ ;  /* 0x0000001f0d037819 */ /* 0x004fe400000006ff */
[----:B------:R-:W-:Y:S02]  /*1e90*/  LEA R4, R16, UR4, 0x4 ;  /* 0x0000000410047c11 */ /* 0x000fe4000f8e20ff */
[----:B------:R-:W1:Y:S02]  /*1ea0*/  SYNCS.PHASECHK.TRANS64.TRYWAIT P0, [R2+URZ+0xf0], R3 ;  /* 0x0000f003020075a7 */ /* 0x000e6400080011ff */
[----:B-1----:R-:W-:Y:S05]  /*1eb0*/  @!P0 BRA `(.L_x_33) ;  /* 0x0000007400988947 */ /* 0x002fea0003800000 */
.L_x_135:
[----:B------:R-:W2:Y:S01]  /*1ec0*/  LDS.128 R4, [R4+0x180] ;  /* 0x0001800004047984 */ /* 0x000ea20000000c00 */
[----:B---3--:R-:W-:Y:S01]  /*1ed0*/  ISETP.GE.AND P0, PT, R40, 0x1, PT ;  /* 0x000000012800780c */ /* 0x008fe20003f06270 */
[----:B-1----:R-:W-:Y:S01]  /*1ee0*/  VIADD R2, R2, 0x100 ;  /* 0x0000010002027836 */ /* 0x002fe20000000000 */
[----:B------:R-:W-:Y:S01]  /*1ef0*/  @!PT LDS RZ, [RZ] ;  /* 0x00000000fffff984 */ /* 0x000fe20000000800 */
[----:B------:R-:W-:Y:S01]  /*1f00*/  @!PT LDS RZ, [RZ] ;  /* 0x00000000fffff984 */ /* 0x000fe20000000800 */
[----:B------:R-:W-:Y:S01]  /*1f10*/  @!PT LDS RZ, [RZ] ;  /* 0x00000000fffff984 */ /* 0x000fe20000000800 */
[----:B------:R-:W-:Y:S01]  /*1f20*/  @!PT LDS RZ, [RZ] ;  /* 0x00000000fffff984 */ /* 0x000fe20000000800 */
[----:B------:R1:W-:Y:S06]  /*1f30*/  MEMBAR.ALL.CTA ;  /* 0x0000000000007992 */ /* 0x0003ec0000008000 */
[----:B-1----:R-:W1:Y:S01]  /*1f40*/  FENCE.VIEW.ASYNC.S ;  /* 0x00000000000073c6 */ /* 0x002e620000000000 */
[----:B------:R-:W-:-:S04]  /*1f50*/  PRMT R2, RZ, 0x654, R2 ;  /* 0x00000654ff027816 */ /* 0x000fc80000000002 */
[----:B-1----:R1:W-:Y:S01]  /*1f60*/  SYNCS.ARRIVE.TRANS64.RED.A1T0 RZ, [R2+URZ], RZ ;  /* 0x000000ff02ff79a7 */ /* 0x0023e200081004ff */
[----:B--2---:R-:W-:-:S13]  /*1f70*/  LOP3.LUT P2, RZ, R6, 0x1, RZ, 0xc0, !PT ;  /* 0x0000000106ff7812 */ /* 0x004fda000784c0ff */
[----:B------:R-:W-:Y:S01]  /*1f80*/  @P2 SHF.R.U32.HI R3, RZ, 0x10, R5 ;  /* 0x00000010ff032819 */ /* 0x000fe20000011605 */
[----:B------:R-:W-:Y:S01]  /*1f90*/  VOTEU.ANY UP0, P2 ;  /* 0x0000000000ff7886 */ /* 0x000fe20001000100 */
[----:B------:R-:W-:Y:S02]  /*1fa0*/  @P2 MOV R10, R4 ;  /* 0x00000004000a2202 */ /* 0x000fe40000000f00 */
[----:B------:R-:W-:Y:S02]  /*1fb0*/  @P2 R2UR.BROADCAST UR8, R3 ;  /* 0x00000000030822ca */ /* 0x000fe400008e0000 */
[----:B------:R-:W-:-:S11]  /*1fc0*/  @P2 LOP3.LUT R9, R5, 0xffff, RZ, 0xc0, !PT ;  /* 0x0000ffff05092812 */ /* 0x000fd600078ec0ff */
[----:B------:R-:W-:Y:S01]  /*1fd0*/  @UP0 UMOV UR36, UR8 ;  /* 0x0000000800240c82 */ /* 0x000fe20008000000 */
[----:B-1----:R-:W-:Y:S05]  /*1fe0*/  @!P0 BRA `(.L_x_34) ;  /* 0x0000000000b88947 */ /* 0x002fea0003800000 */
[----:B------:R-:W4:Y:S01]  /*1ff0*/  LDC.64 R4, c[0x0][0xb18] ;  /* 0x0002c600ff047b82 */ /* 0x000f220000000a00 */
[----:B------:R-:W-:-:S07]  /*2000*/  ISETP.NE.AND P3, PT, R40, 0x1, PT ;  /* 0x000000012800780c */ /* 0x000fce0003f65270 */
[----:B------:R-:W1:Y:S08]  /*2010*/  LDC.64 R6, c[0x0][0xb10] ;  /* 0x0002c400ff067b82 */ /* 0x000e700000000a00 */
[----:B------:R-:W2:Y:S08]  /*2020*/  LDC R14, c[0x0][0xb20] ;  /* 0x0002c800ff0e7b82 */ /* 0x000eb00000000800 */
[----:B------:R-:W3:Y:S01]  /*2030*/  LDC R15, c[0x0][0xb0c] ;  /* 0x0002c300ff0f7b82 */ /* 0x000ee20000000800 */
[----:B----4-:R-:W-:Y:S01]  /*2040*/  IMAD.HI.U32 R19, R0, R5, RZ ;  /* 0x0000000500137227 */ /* 0x010fe200078e00ff */
[----:B------:R-:W-:-:S03]  /*2050*/  ISETP.NE.AND P0, PT, R4, 0x1, PT ;  /* 0x000000010400780c */ /* 0x000fc60003f05270 */
[----:B------:R-:W-:-:S03]  /*2060*/  IMAD.HI.U32 R5, R9, R5, RZ ;  /* 0x0000000509057227 */ /* 0x000fc600078e00ff */
[----:B------:R-:W4:Y:S01]  /*2070*/  LDC.64 R2, c[0x0][0xb28] ;  /* 0x0002ca00ff027b82 */ /* 0x000f220000000a00 */
[----:B-1----:R-:W-:-:S04]  /*2080*/  IMAD.HI.U32 R20, R8, R6, RZ ;  /* 0x0000000608147227 */ /* 0x002fc800078e00ff */
[----:B------:R-:W-:Y:S01]  /*2090*/  IMAD.HI.U32 R21, R10, R6, RZ ;  /* 0x000000060a157227 */ /* 0x000fe200078e00ff */
[----:B------:R-:W-:Y:S02]  /*20a0*/  SHF.R.U32.HI R20, RZ, R7, R20 ;  /* 0x00000007ff147219 */ /* 0x000fe40000011614 */
[-C--:B--2---:R-:W-:Y:S02]  /*20b0*/  SHF.R.U32.HI R19, RZ, R14.reuse, R19 ;  /* 0x0000000eff137219 */ /* 0x084fe40000011613 */
[----:B------:R-:W-:Y:S02]  /*20c0*/  SHF.R.U32.HI R5, RZ, R14, R5 ;  /* 0x0000000eff057219 */ /* 0x000fe40000011605 */
[----:B------:R-:W-:Y:S02]  /*20d0*/  SEL R19, R0, R19, !P0 ;  /* 0x0000001300137207 */ /* 0x000fe40004000000 */
[----:B------:R-:W-:Y:S02]  /*20e0*/  SHF.R.U32.HI R21, RZ, R7, R21 ;  /* 0x00000007ff157219 */ /* 0x000fe40000011615 */
[----:B---3--:R-:W-:-:S02]  /*20f0*/  ISETP.NE.AND P1, PT, R15, 0x1, PT ;  /* 0x000000010f00780c */ /* 0x008fc40003f25270 */
[----:B------:R-:W-:Y:S02]  /*2100*/  SEL R5, R9, R5, !P0 ;  /* 0x0000000509057207 */ /* 0x000fe40004000000 */
[----:B------:R-:W-:Y:S02]  /*2110*/  SEL R20, R8, R20, !P1 ;  /* 0x0000001408147207 */ /* 0x000fe40004800000 */
[----:B------:R-:W-:Y:S01]  /*2120*/  SEL R21, R10, R21, !P1 ;  /* 0x000000150a157207 */ /* 0x000fe20004800000 */
[----:B----4-:R-:W-:-:S04]  /*2130*/  IMAD.HI.U32 R18, R19, R2, RZ ;  /* 0x0000000213127227 */ /* 0x010fc800078e00ff */
        /* <DEDUP_REMOVED lines=10> */
[----:B------:R-:W-:-:S04]  /*21e0*/  @!P0 IMAD.HI.U32 R7, R21, R2, RZ ;  /* 0x0000000215078227 */ /* 0x000fc800078e00ff */
[----:B------:R-:W-:Y:S01]  /*21f0*/  IMAD.MOV R2, RZ, RZ, -R6 ;  /* 0x000000ffff027224 */ /* 0x000fe200078e0a06 */
[----:B------:R-:W-:Y:S02]  /*2200*/  @!P0 SHF.R.U32.HI R3, RZ, R3, R7 ;  /* 0x00000003ff038219 */ /* 0x000fe40000011607 */
[----:B------:R-:W-:Y:S01]  /*2210*/  IADD3 R7, PT, PT, -R5, RZ, RZ ;  /* 0x000000ff05077210 */ /* 0x000fe20007ffe1ff */
[----:B------:R-:W-:Y:S01]  /*2220*/  IMAD R2, R40, R2, R5 ;  /* 0x0000000228027224 */ /* 0x000fe200078e0205 */
        /* <DEDUP_REMOVED lines=10> */
.L_x_34:
[----:B------:R-:W1:Y:S02]  /*22d0*/  LDCU UR8, c[0x0][0xb30] ;  /* 0x00016600ff0877ac */ /* 0x000e640008000800 */
[----:B-1----:R-:W-:-:S09]  /*22e0*/  UISETP.NE.AND UP0, UPT, UR8, 0x1, UPT ;  /* 0x000000010800788c */ /* 0x002fd2000bf05270 */
[----:B------:R-:W-:Y:S05]  /*22f0*/  BRA.U UP0, `(.L_x_35) ;  /* 0x0000000100407547 */ /* 0x000fea000b800000 */
[----:B------:R-:W1:Y:S08]  /*2300*/  LDC.64 R4, c[0x0][0xb10] ;  /* 0x0002c400ff047b82 */ /* 0x000e700000000a00 */
[----:B------:R-:W2:Y:S08]  /*2310*/  LDC.64 R2, c[0x0][0xb18] ;  /* 0x0002c600ff027b82 */ /* 0x000eb00000000a00 */
[----:B------:R-:W3:Y:S08]  /*2320*/  LDC R6, c[0x0][0xb20] ;  /* 0x0002c800ff067b82 */ /* 0x000ef00000000800 */
[----:B------:R-:W4:Y:S01]  /*2330*/  LDC R7, c[0x0][0xb0c] ;  /* 0x0002c300ff077b82 */ /* 0x000f220000000800 */
[----:B-1----:R-:W-:-:S05]  /*2340*/  IMAD.HI.U32 R4, R10, R4, RZ ;  /* 0x000000040a047227 */ /* 0x002fca00078e00ff */
[----:B------:R-:W-:Y:S01]  /*2350*/  SHF.R.U32.HI R4, RZ, R5, R4 ;  /* 0x00000005ff047219 */ /* 0x000fe20000011604 */
[----:B--2---:R-:W-:Y:S01]  /*2360*/  IMAD.HI.U32 R3, R9, R3, RZ ;  /* 0x0000000309037227 */ /* 0x004fe200078e00ff */
[----:B------:R-:W-:-:S04]  /*2370*/  ISETP.NE.AND P0, PT, R2, 0x1, PT ;  /* 0x000000010200780c */ /* 0x000fc80003f05270 */
[----:B---3--:R-:W-:-:S04]  /*2380*/  SHF.R.U32.HI R3, RZ, R6, R3 ;  /* 0x00000006ff037219 */ /* 0x008fc80000011603 */
[----:B------:R-:W-:Y:S02]  /*2390*/  SEL R3, R9, R3, !P0 ;  /* 0x0000000309037207 */ /* 0x000fe40004000000 */
[----:B----4-:R-:W-:-:S04]  /*23a0*/  ISETP.NE.AND P1, PT, R7, 0x1, PT ;  /* 0x000000010700780c */ /* 0x010fc80003f25270 */
[----:B------:R-:W-:-:S05]  /*23b0*/  SEL R4, R10, R4, !P1 ;  /* 0x000000040a047207 */ /* 0x000fca0004800000 */
[----:B------:R-:W-:Y:S02]  /*23c0*/  IMAD.IADD R5, R3, 0x1, -R4 ;  /* 0x0000000103057824 */ /* 0x000fe400078e0a04 */
[----:B------:R-:W-:Y:S02]  /*23d0*/  IMAD.IADD R3, R4, 0x1, -R3 ;  /* 0x0000000104037824 */ /* 0x000fe400078e0a03 */
[----:B------:R-:W-:Y:S02]  /*23e0*/  IMAD R10, R5, R7, R10 ;  /* 0x00000007050a7224 */ /* 0x000fe400078e020a */
[----:B------:R-:W-:-:S07]  /*23f0*/  IMAD R9, R3, R2, R9 ;  /* 0x0000000203097224 */ /* 0x000fce00078e0209 */
.L_x_35:
[----:B------:R-:W-:Y:S01]  /*2400*/  VIADD R16, R16, 0x1 ;  /* 0x0000000110107836 */ /* 0x000fe20000000000 */
[----:B------:R-:W-:Y:S01]  /*2410*/  PLOP3.LUT P1, PT, PT, PT, PT, 0x80, 0x8 ;  /* 0x000000000008781c */ /* 0x000fe20003f2f070 */
[----:B------:R-:W-:Y:S02]  /*2420*/  IMAD.IADD R15, R10, 0x1, R95 ;  /* 0x000000010a0f7824 */ /* 0x000fe400078e025f */
[----:B------:R-:W-:Y:S01]  /*2430*/  IMAD.IADD R14, R9, 0x1, R94 ;  /* 0x00000001090e7824 */ /* 0x000fe200078e025e */
[----:B------:R-:W-:-:S04]  /*2440*/  ISETP.NE.AND P0, PT, R16, 0x2, PT ;  /* 0x000000021000780c */ /* 0x000fc80003f05270 */
[----:B------:R-:W-:Y:S02]  /*2450*/  SEL R2, RZ, 0x1, P0 ;  /* 0x00000001ff027807 */ /* 0x000fe40000000000 */
[----:B------:R-:W-:Y:S02]  /*2460*/  SEL R16, R16, RZ, P0 ;  /* 0x000000ff10107207 */ /* 0x000fe40000000000 */
[----:B------:R-:W-:Y:S01]  /*2470*/  LOP3.LUT R13, R13, R2, RZ, 0x3c, !PT ;  /* 0x000000020d0d7212 */ /* 0x000fe200078e3cff */
[----:B------:R-:W-:Y:S06]  /*2480*/  @P2 BRA `(.L_x_36) ;  /* 0xfffffff000682947 */ /* 0x000fec000383ffff */
[----:B------:R-:W-:Y:S01]  /*2490*/  UIADD3 UR4, UPT, UPT, UR4, 0x50, URZ ;  /* 0x0000005004047890 */ /* 0x000fe2000fffe0ff */
[----:B------:R-:W-:-:S03]  /*24a0*/  SHF.L.U32 R2, R17, 0x1f, RZ ;  /* 0x0000001f11027819 */ /* 0x000fc600000006ff */
[----:B------:R-:W-:-:S09]  /*24b0*/  ULEA UR5, UR6, UR4, 0x3 ;  /* 0x0000000406057291 */ /* 0x000fd2000f8e18ff */
[----:B------:R-:W1:Y:S02]  /*24c0*/  SYNCS.PHASECHK.TRANS64.TRYWAIT P0, [UR5], R2 ;  /* 0x00000002ff0075a7 */ /* 0x000e640008001105 */
[----:B-1----:R-:W-:Y:S05]  /*24d0*/  @!P0 BRA `(.L_x_37) ;  /* 0x0000007000248947 */ /* 0x002fea0003800000 */
.L_x_137:
[----:B------:R-:W-:-:S04]  /*24e0*/  UIADD3 UR6, UPT, UPT, UR6, 0x1, URZ ;  /* 0x0000000106067890 */ /* 0x000fc8000fffe0ff */
[----:B------:R-:W-:-:S04]  /*24f0*/  UISETP.NE.AND UP0, UPT, UR6, 0xa, UPT ;  /* 0x0000000a0600788c */ /* 0x000fc8000bf05270 */
[----:B------:R-:W-:Y:S02]  /*2500*/  USEL UR7, URZ, 0x1, UP0 ;  /* 0x00000001ff077887 */ /* 0x000fe40008000000 */
[----:B------:R-:W-:-:S04]  /*2510*/  USEL UR6, UR6, URZ, UP0 ;  /* 0x000000ff06067287 */ /* 0x000fc80008000000 */
[----:B------:R-:W-:Y:S01]  /*2520*/  ULEA UR5, UR6, UR4, 0x3 ;  /* 0x0000000406057291 */ /* 0x000fe2000f8e18ff */
[----:B-1----:R-:W-:-:S04]  /*2530*/  LOP3.LUT R2, R17, UR7, RZ, 0x3c, !PT ;  /* 0x0000000711027c12 */ /* 0x002fc8000f8e3cff */
[----:B------:R-:W-:-:S04]  /*2540*/  SHF.L.U32 R3, R2, 0x1f, RZ ;  /* 0x0000001f02037819 */ /* 0x000fc800000006ff */
[----:B------:R-:W1:Y:S02]  /*2550*/  SYNCS.PHASECHK.TRANS64.TRYWAIT P0, [UR5], R3 ;  /* 0x00000003ff0075a7 */ /* 0x000e640008001105 */
[----:B-1----:R-:W-:Y:S05]  /*2560*/  @!P0 BRA `(.L_x_38) ;  /* 0x0000007000188947 */ /* 0x002fea0003800000 */
.L_x_139:
[----:B------:R-:W-:-:S04]  /*2570*/  UIADD3 UR6, UPT, UPT, UR6, 0x1, URZ ;  /* 0x0000000106067890 */ /* 0x000fc8000fffe0ff */
[----:B------:R-:W-:-:S04]  /*2580*/  UISETP.NE.AND UP0, UPT, UR6, 0xa, UPT ;  /* 0x0000000a0600788c */ /* 0x000fc8000bf05270 */
[----:B------:R-:W-:Y:S02]  /*2590*/  USEL UR7, URZ, 0x1, UP0 ;  /* 0x00000001ff077887 */ /* 0x000fe40008000000 */
[----:B------:R-:W-:-:S04]  /*25a0*/  USEL UR6, UR6, URZ, UP0 ;  /* 0x000000ff06067287 */ /* 0x000fc80008000000 */
[----:B------:R-:W-:Y:S01]  /*25b0*/  ULEA UR5, UR6, UR4, 0x3 ;  /* 0x0000000406057291 */ /* 0x000fe2000f8e18ff */
[----:B------:R-:W-:-:S04]  /*25c0*/  LOP3.LUT R2, R2, UR7, RZ, 0x3c, !PT ;  /* 0x0000000702027c12 */ /* 0x000fc8000f8e3cff */
[----:B-1----:R-:W-:-:S04]  /*25d0*/  SHF.L.U32 R3, R2, 0x1f, RZ ;  /* 0x0000001f02037819 */ /* 0x002fc800000006ff */
[----:B------:R-:W1:Y:S02]  /*25e0*/  SYNCS.PHASECHK.TRANS64.TRYWAIT P0, [UR5], R3 ;  /* 0x00000003ff0075a7 */ /* 0x000e640008001105 */
[----:B-1----:R-:W-:Y:S05]  /*25f0*/  @!P0 BRA `(.L_x_39) ;  /* 0x00000070000c8947 */ /* 0x002fea0003800000 */
.L_x_141:
        /* <DEDUP_REMOVED lines=9> */
.L_x_143:
        /* <DEDUP_REMOVED lines=9> */
.L_x_145:
        /* <DEDUP_REMOVED lines=9> */
.L_x_147:
        /* <DEDUP_REMOVED lines=9> */
.L_x_149:
        /* <DEDUP_REMOVED lines=9> */
.L_x_151:
        /* <DEDUP_REMOVED lines=9> */
.L_x_153:
[----:B------:R-:W-:-:S04]  /*2960*/  UIADD3 UR6, UPT, UPT, UR6, 0x1, URZ ;  /* 0x0000000106067890 */ /* 0x000fc8000fffe0ff */
[----:B------:R-:W-:-:S04]  /*2970*/  UISETP.NE.AND UP0, UPT, UR6, 0xa, UPT ;  /* 0x0000000a0600788c */ /* 0x000fc8000bf05270 */
[----:B------:R-:W-:Y:S02]  /*2980*/  USEL UR5, URZ, 0x1, UP0 ;  /* 0x00000001ff057887 */ /* 0x000fe40008000000 */
[----:B------:R-:W-:-:S04]  /*2990*/  USEL UR6, UR6, URZ, UP0 ;  /* 0x000000ff06067287 */ /* 0x000fc80008000000 */
[----:B------:R-:W-:Y:S01]  /*29a0*/  ULEA UR6, UR6, UR4, 0x3 ;  /* 0x0000000406067291 */ /* 0x000fe2000f8e18ff */
[----:B------:R-:W-:-:S04]  /*29b0*/  LOP3.LUT R2, R2, UR5, RZ, 0x3c, !PT ;  /* 0x0000000502027c12 */ /* 0x000fc8000f8e3cff */
[----:B------:R-:W-:Y:S01]  /*29c0*/  SHF.L.U32 R2, R2, 0x1f, RZ ;  /* 0x0000001f02027819 */ /* 0x000fe200000006ff */
[----:B-1--4-:R-:W-:-:S07]  /*29d0*/  IMAD.U32 R0, RZ, RZ, UR6 ;  /* 0x00000006ff007e24 */ /* 0x012fce000f8e00ff */
.L_x_46:
[----:B-1----:R1:W2:Y:S02]  /*29e0*/  SYNCS.PHASECHK.TRANS64.TRYWAIT P0, [R0+URZ], R2 ;  /* 0x00000002000075a7 */ /* 0x0022a400080011ff */
[----:B--2---:R-:W-:Y:S05]  /*29f0*/  @!P0 NANOSLEEP.SYNCS 0x989680 ;  /* 0x009896800000895d */ /* 0x004fea0003900000 */
[----:B------:R-:W2:Y:S02]  /*2a00*/  @!P0 SYNCS.PHASECHK.TRANS64 P0, [R0+URZ], R2 ;  /* 0x00000002000085a7 */ /* 0x000ea400080010ff */
[----:B--2---:R-:W-:Y:S05]  /*2a10*/  @P0 EXIT ;  /* 0x000000000000094d */ /* 0x004fea0003800000 */
[----:B------:R-:W-:Y:S05]  /*2a20*/  BRA `(.L_x_46) ;  /* 0xfffffffc00ec7947 */ /* 0x000fea000383ffff */
.L_x_18:
[----:B------:R-:W-:-:S04]  /*2a30*/  UISETP.NE.AND UP1, UPT, UR37, URZ, UPT ;  /* 0x000000ff2500728c */ /* 0x000fc8000bf25270 */
[----:B------:R-:W-:-:S09]  /*2a40*/  UISETP.NE.OR UP1, UPT, UR8, 0x1, UP1 ;  /* 0x000000010800788c */ /* 0x000fd20008f25670 */
[----:B------:R-:W-:Y:S05]  /*2a50*/  BRA.U UP1, `(.L_x_47) ;  /* 0x0000000501487547 */ /* 0x000fea000b800000 */
[----:B------:R-:W-:Y:S01]  /*2a60*/  ISETP.NE.AND P2, PT, R2, RZ, PT ;  /* 0x000000ff0200720c */ /* 0x000fe20003f45270 */
[----:B------:R-:W-:Y:S01]  /*2a70*/  IMAD.MOV.U32 R12, RZ, RZ, 0x1 ;  /* 0x00000001ff0c7424 */ /* 0x000fe200078e00ff */
[----:B------:R-:W-:Y:S02]  /*2a80*/  CS2R R10, SRZ ;  /* 0x00000000000a7805 */ /* 0x000fe4000001ff00 */
[----:B------:R-:W-:Y:S01]  /*2a90*/  CS2R R8, SRZ ;  /* 0x0000000000087805 */ /* 0x000fe2000001ff00 */
[----:B------:R-:W-:Y:S01]  /*2aa0*/  UMOV UR4, 0x400 ;  /* 0x0000040000047882 */ /* 0x000fe20000000000 */
[----:B------:R-:W-:Y:S01]  /*2ab0*/  UMOV UR6, URZ ;  /* 0x000000ff00067c82 */ /* 0x000fe20008000000 */
[----:B------:R-:W-:-:S12]  /*2ac0*/  ULEA UR37, UR37, UR4, 0x18 ;  /* 0x0000000425257291 */ /* 0x000fd8000f8ec0ff */
.L_x_51:
[----:B------:R-:W-:Y:S02]  /*2ad0*/  LEA R0, R8, UR37, 0x3 ;  /* 0x0000002508007c11 */ /* 0x000fe4000f8e18ff */
[----:B------:R-:W-:-:S03]  /*2ae0*/  SHF.L.U32 R4, R9, 0x1f, RZ ;  /* 0x0000001f09047819 */ /* 0x000fc600000006ff */
[----:B------:R-:W-:Y:S01]  /*2af0*/  VIADD R5, R0, 0x160 ;  /* 0x0000016000057836 */ /* 0x000fe20000000000 */
[----:B------:R-:W1:Y:S02]  /*2b00*/  SYNCS.PHASECHK.TRANS64.TRYWAIT P0, [R0+URZ+0x150], R4 ;  /* 0x00015004000075a7 */ /* 0x000e6400080011ff */
[----:B-1----:R-:W-:Y:S05]  /*2b10*/  @!P0 BRA `(.L_x_48) ;  /* 0x0000006c006c8947 */ /* 0x002fea0003800000 */
.L_x_154:
[----:B------:R-:W-:Y:S01]  /*2b20*/  ULEA UR5, UR6, UR37, 0x3 ;  /* 0x0000002506057291 */ /* 0x000fe2000f8e18ff */
[----:B-1----:R-:W-:Y:S01]  /*2b30*/  PRMT R0, RZ, 0x654, R5 ;  /* 0x00000654ff007816 */ /* 0x002fe20000000005 */
[----:B------:R-:W-:Y:S01]  /*2b40*/  @!P2 IMAD.MOV.U32 R4, RZ, RZ, 0x10 ;  /* 0x00000010ff04a424 */ /* 0x000fe200078e00ff */
[----:B------:R-:W-:Y:S01]  /*2b50*/  SHF.L.U32 R5, R12, 0x1f, RZ ;  /* 0x0000001f0c057819 */ /* 0x000fe200000006ff */
[----:B------:R-:W-:Y:S01]  /*2b60*/  UIADD3 UR4, UPT, UPT, UR5, 0xf0, URZ ;  /* 0x000000f005047890 */ /* 0x000fe2000fffe0ff */
[----:B------:R1:W-:Y:S05]  /*2b70*/  SYNCS.ARRIVE.TRANS64.RED.A1T0 RZ, [R0+URZ], RZ ;  /* 0x000000ff00ff79a7 */ /* 0x0003ea00081004ff */
[----:B------:R-:W-:Y:S01]  /*2b80*/  IMAD.U32 R6, RZ, RZ, UR4 ;  /* 0x00000004ff067e24 */ /* 0x000fe2000f8e00ff */
[----:B------:R-:W2:Y:S04]  /*2b90*/  SYNCS.PHASECHK.TRANS64.TRYWAIT P0, [UR5+0x100], R5 ;  /* 0x00010005ff0075a7 */ /* 0x000ea80008001105 */
[----:B------:R-:W-:Y:S01]  /*2ba0*/  PRMT R6, R2, 0x654, R6 ;  /* 0x0000065402067816 */ /* 0x000fe20000000006 */
[----:B-12---:R-:W-:Y:S06]  /*2bb0*/  @!P0 BRA `(.L_x_49) ;  /* 0x0000006c00588947 */ /* 0x006fec0003800000 */
.L_x_156:
[----:B------:R-:W-:Y:S01]  /*2bc0*/  ULEA UR4, UR6, UR37, 0x4 ;  /* 0x0000002506047291 */ /* 0x000fe2000f8e20ff */
[----:B------:R-:W-:Y:S01]  /*2bd0*/  SEL R3, R6, R3, !P2 ;  /* 0x0000000306037207 */ /* 0x000fe20005000000 */
[----:B------:R-:W-:Y:S01]  /*2be0*/  UIADD3 UR5, UPT, UPT, UR5, 0xf0, URZ ;  /* 0x000000f005057890 */ /* 0x000fe2000fffe0ff */
[----:B-1----:R-:W-:Y:S01]  /*2bf0*/  LEA R0, R11, UR37, 0x3 ;  /* 0x000000250b007c11 */ /* 0x002fe2000f8e18ff */
[----:B------:R-:W-:Y:S01]  /*2c00*/  UIADD3 UR4, UPT, UPT, UR4, 0x180, URZ ;  /* 0x0000018004047890 */ /* 0x000fe2000fffe0ff */
[----:B------:R1:W-:Y:S01]  /*2c10*/  @!P2 SYNCS.ARRIVE.TRANS64.RED RZ, [R3+URZ], R4 ;  /* 0x0000000403ffa9a7 */ /* 0x0003e200080004ff */
[----:B------:R-:W-:Y:S01]  /*2c20*/  UIADD3 UR6, UPT, UPT, UR6, 0x1, URZ ;  /* 0x0000000106067890 */ /* 0x000fe2000fffe0ff */
[----:B------:R-:W-:-:S03]  /*2c30*/  VIADD R8, R8, 0x1 ;  /* 0x0000000108087836 */ /* 0x000fc60000000000 */
[----:B------:R-:W-:Y:S02]  /*2c40*/  UISETP.NE.AND UP0, UPT, UR6, 0x2, UPT ;  /* 0x000000020600788c */ /* 0x000fe4000bf05270 */
[----:B------:R-:W-:Y:S01]  /*2c50*/  ISETP.NE.AND P0, PT, R8, 0x2, PT ;  /* 0x000000020800780c */ /* 0x000fe20003f05270 */
[----:B------:R-:W-:Y:S06]  /*2c60*/  UGETNEXTWORKID.BROADCAST [UR4], [UR5] ;  /* 0x00000000040073ca */ /* 0x000fec0008000100 */
[----:B------:R-:W-:Y:S02]  /*2c70*/  USEL UR4, URZ, 0x1, UP0 ;  /* 0x00000001ff047887 */ /* 0x000fe40008000000 */
[----:B------:R-:W-:-:S04]  /*2c80*/  USEL UR6, UR6, URZ, UP0 ;  /* 0x000000ff06067287 */ /* 0x000fc80008000000 */
[----:B------:R-:W-:Y:S02]  /*2c90*/  LOP3.LUT R12, R12, UR4, RZ, 0x3c, !PT ;  /* 0x000000040c0c7c12 */ /* 0x000fe4000f8e3cff */
[----:B-1----:R-:W-:-:S04]  /*2ca0*/  SHF.L.U32 R4, R10, 0x1f, RZ ;  /* 0x0000001f0a047819 */ /* 0x002fc800000006ff */
[----:B------:R-:W1:Y:S02]  /*2cb0*/  SYNCS.PHASECHK.TRANS64.TRYWAIT P1, [R0+URZ+0xf0], R4 ;  /* 0x0000f004000075a7 */ /* 0x000e6400080211ff */
[----:B-1----:R-:W-:Y:S05]  /*2cc0*/  @!P1 BRA `(.L_x_50) ;  /* 0x0000006c002c9947 */ /* 0x002fea0003800000 */
.L_x_157:
[C---:B-1----:R-:W-:Y:S01]  /*2cd0*/  LEA R4, R11.reuse, UR37, 0x4 ;  /* 0x000000250b047c11 */ /* 0x042fe2000f8e20ff */
[----:B------:R-:W-:Y:S01]  /*2ce0*/  VIADD R0, R0, 0x100 ;  /* 0x0000010000007836 */ /* 0x000fe20000000000 */
[----:B------:R-:W-:Y:S01]  /*2cf0*/  SEL R8, R8, RZ, P0 ;  /* 0x000000ff08087207 */ /* 0x000fe20000000000 */
[----:B------:R-:W-:-:S03]  /*2d00*/  VIADD R11, R11, 0x1 ;  /* 0x000000010b0b7836 */ /* 0x000fc60000000000 */
[----:B------:R-:W1:Y:S01]  /*2d10*/  LDS.128 R4, [R4+0x180] ;  /* 0x0001800004047984 */ /* 0x000e620000000c00 */
[----:B------:R-:W-:Y:S02]  /*2d20*/  PRMT R0, RZ, 0x654, R0 ;  /* 0x00000654ff007816 */ /* 0x000fe40000000000 */
[C---:B------:R-:W-:Y:S01]  /*2d30*/  ISETP.NE.AND P1, PT, R11.reuse, 0x2, PT ;  /* 0x000000020b00780c */ /* 0x040fe20003f25270 */
[----:B------:R-:W-:Y:S01]  /*2d40*/  @!PT LDS RZ, [RZ] ;  /* 0x00000000fffff984 */ /* 0x000fe20000000800 */
[----:B------:R-:W-:Y:S01]  /*2d50*/  @!PT LDS RZ, [RZ] ;  /* 0x00000000fffff984 */ /* 0x000fe20000000800 */
[----:B------:R-:W-:Y:S01]  /*2d60*/  @!PT LDS RZ, [RZ] ;  /* 0x00000000fffff984 */ /* 0x000fe20000000800 */
[----:B------:R-:W-:Y:S01]  /*2d70*/  @!PT LDS RZ, [RZ] ;  /* 0x00000000fffff984 */ /* 0x000fe20000000800 */
[----:B------:R2:W-:Y:S06]  /*2d80*/  MEMBAR.ALL.CTA ;  /* 0x0000000000007992 */ /* 0x0005ec0000008000 */
[----:B--2---:R-:W2:Y:S01]  /*2d90*/  FENCE.VIEW.ASYNC.S ;  /* 0x00000000000073c6 */ /* 0x004ea20000000000 */
[----:B------:R-:W-:Y:S01]  /*2da0*/  SEL R11, R11, RZ, P1 ;  /* 0x000000ff0b0b7207 */ /* 0x000fe20000800000 */
[----:B--2---:R2:W-:Y:S01]  /*2db0*/  SYNCS.ARRIVE.TRANS64.RED.A1T0 RZ, [R0+URZ], RZ ;  /* 0x000000ff00ff79a7 */ /* 0x0045e200081004ff */
[----:B-1----:R-:W-:-:S02]  /*2dc0*/  LOP3.LUT P3, RZ, R6, 0x1, RZ, 0xc0, !PT ;  /* 0x0000000106ff7812 */ /* 0x002fc4000786c0ff */
[----:B------:R-:W-:-:S04]  /*2dd0*/  SEL R4, RZ, 0x1, P1 ;  /* 0x00000001ff047807 */ /* 0x000fc80000800000 */
[----:B------:R-:W-:Y:S02]  /*2de0*/  LOP3.LUT R10, R10, R4, RZ, 0x3c, !PT ;  /* 0x000000040a0a7212 */ /* 0x000fe400078e3cff */
[----:B--2---:R-:W-:-:S04]  /*2df0*/  SEL R0, RZ, 0x1, P0 ;  /* 0x00000001ff007807 */ /* 0x004fc80000000000 */
[----:B------:R-:W-:Y:S01]  /*2e00*/  LOP3.LUT R9, R9, R0, RZ, 0x3c, !PT ;  /* 0x0000000009097212 */ /* 0x000fe200078e3cff */
[----:B------:R-:W-:Y:S06]  /*2e10*/  @P3 BRA `(.L_x_51) ;  /* 0xfffffffc002c3947 */ /* 0x000fec000383ffff */
[----:B------:R-:W-:Y:S01]  /*2e20*/  ULEA UR5, UR6, UR37, 0x3 ;  /* 0x0000002506057291 */ /* 0x000fe2000f8e18ff */
[----:B------:R-:W-:-:S08]  /*2e30*/  SHF.L.U32 R2, R12, 0x1f, RZ ;  /* 0x0000001f0c027819 */ /* 0x000fd000000006ff */
[----:B------:R-:W1:Y:S02]  /*2e40*/  SYNCS.PHASECHK.TRANS64 P0, [UR5+0x100], R2 ;  /* 0x00010002ff0075a7 */ /* 0x000e640008001005 */
[----:B-1----:R-:W-:Y:S05]  /*2e50*/  @P0 BRA `(.L_x_52) ;  /* 0x0000000000080947 */ /* 0x002fea0003800000 */
[----:B------:R-:W1:Y:S02]  /*2e60*/  SYNCS.PHASECHK.TRANS64.TRYWAIT P0, [UR5+0x100], R2 ;  /* 0x00010002ff0075a7 */ /* 0x000e640008001105 */
[----:B-1----:R-:W-:Y:S05]  /*2e70*/  @!P0 BRA `(.L_x_53) ;  /* 0x0000006800d48947 */ /* 0x002fea0003800000 */
.L_x_52:
[----:B------:R-:W-:-:S04]  /*2e80*/  UIADD3 UR4, UPT, UPT, UR6, 0x1, URZ ;  /* 0x0000000106047890 */ /* 0x000fc8000fffe0ff */
[----:B------:R-:W-:-:S04]  /*2e90*/  UISETP.NE.AND UP0, UPT, UR4, 0x2, UPT ;  /* 0x000000020400788c */ /* 0x000fc8000bf05270 */
[----:B------:R-:W-:Y:S02]  /*2ea0*/  USEL UR7, URZ, 0x1, UP0 ;  /* 0x00000001ff077887 */ /* 0x000fe40008000000 */
[----:B------:R-:W-:-:S04]  /*2eb0*/  USEL UR4, UR4, URZ, UP0 ;  /* 0x000000ff04047287 */ /* 0x000fc80008000000 */
[----:B------:R-:W-:Y:S01]  /*2ec0*/  ULEA UR4, UR4, UR37, 0x3 ;  /* 0x0000002504047291 */ /* 0x000fe2000f8e18ff */
[----:B-1----:R-:W-:-:S04]  /*2ed0*/  LOP3.LUT R2, R12, UR7, RZ, 0x3c, !PT ;  /* 0x000000070c027c12 */ /* 0x002fc8000f8e3cff */
[----:B------:R-:W-:-:S04]  /*2ee0*/  SHF.L.U32 R0, R2, 0x1f, RZ ;  /* 0x0000001f02007819 */ /* 0x000fc800000006ff */
[----:B------:R-:W1:Y:S02]  /*2ef0*/  SYNCS.PHASECHK.TRANS64 P0, [UR4+0x100], R0 ;  /* 0x00010000ff0075a7 */ /* 0x000e640008001004 */
[----:B-1----:R-:W-:Y:S05]  /*2f00*/  @P0 EXIT ;  /* 0x000000000000094d */ /* 0x002fea0003800000 */
[----:B------:R-:W-:Y:S02]  /*2f10*/  SHF.L.U32 R2, R2, 0x1f, RZ ;  /* 0x0000001f02027819 */ /* 0x000fe400000006ff */
[----:B------:R-:W-:-:S07]  /*2f20*/  MOV R0, UR4 ;  /* 0x0000000400007c02 */ /* 0x000fce0008000f00 */
.L_x_54:
[----:B-1----:R1:W2:Y:S02]  /*2f30*/  SYNCS.PHASECHK.TRANS64.TRYWAIT P0, [R0+URZ+0x100], R2 ;  /* 0x00010002000075a7 */ /* 0x0022a400080011ff */
[----:B--2---:R-:W-:Y:S05]  /*2f40*/  @!P0 NANOSLEEP.SYNCS 0x989680 ;  /* 0x009896800000895d */ /* 0x004fea0003900000 */
[----:B------:R-:W2:Y:S02]  /*2f50*/  @!P0 SYNCS.PHASECHK.TRANS64 P0, [R0+URZ+0x100], R2 ;  /* 0x00010002000085a7 */ /* 0x000ea400080010ff */
[----:B--2---:R-:W-:Y:S05]  /*2f60*/  @P0 EXIT ;  /* 0x000000000000094d */ /* 0x004fea0003800000 */
[----:B------:R-:W-:Y:S05]  /*2f70*/  BRA `(.L_x_54) ;  /* 0xfffffffc00ec7947 */ /* 0x000fea000383ffff */
.L_x_47:
[----:B------:R-:W-:-:S09]  /*2f80*/  UISETP.NE.AND UP1, UPT, UR8, URZ, UPT ;  /* 0x000000ff0800728c */ /* 0x000fd2000bf25270 */
[----:B------:R-:W-:Y:S05]  /*2f90*/  BRA.U UP1, `(.L_x_55) ;  /* 0x0000000d01907547 */ /* 0x000fea000b800000 */
[----:B------:R-:W-:Y:S01]  /*2fa0*/  UMOV UR4, 0x40 ;  /* 0x0000004000047882 */ /* 0x000fe20000000000 */
[----:B------:R-:W-:Y:S01]  /*2fb0*/  NOP ;  /* 0x0000000000007918 */ /* 0x000fe20000000000 */
[----:B------:R-:W-:Y:S01]  /*2fc0*/  ULEA UR4, UR37, UR4, 0x18 ;  /* 0x0000000425047291 */ /* 0x000fe2000f8ec0ff */
[----:B------:R-:W-:Y:S02]  /*2fd0*/  UMOV UR5, 0x400 ;  /* 0x0000040000057882 */ /* 0x000fe40000000000 */
[----:B------:R-:W-:-:S06]  /*2fe0*/  ULEA UR37, UR37, UR5, 0x18 ;  /* 0x0000000525257291 */ /* 0x000fcc000f8ec0ff */
[----:B------:R-:W1:Y:S02]  /*2ff0*/  LDS.U8 R0, [UR4+0x1c] ;  /* 0x00001c04ff007984 */ /* 0x000e640008000000 */
[----:B-1----:R-:W-:-:S13]  /*3000*/  ISETP.NE.AND P0, PT, R0, RZ, PT ;  /* 0x000000ff0000720c */ /* 0x002fda0003f05270 */
[----:B------:R-:W-:Y:S05]  /*3010*/  @P0 BRA `(.L_x_56) ;  /* 0x0000000000580947 */ /* 0x000fea0003800000 */
[----:B------:R-:W-:-:S13]  /*3020*/  ELECT P0, URZ, PT ;  /* 0x0000000000ff782f */ /* 0x000fda0003800000 */
[----:B------:R-:W-:Y:S05]  /*3030*/  @!P0 BRA `(.L_x_57) ;  /* 0x0000000000608947 */ /* 0x000fea0003800000 */
[----:B------:R-:W-:Y:S01]  /*3040*/  UMOV UR5, 0x10 ;  /* 0x0000001000057882 */ /* 0x000fe20000000000 */
[----:B------:R-:W-:Y:S01]  /*3050*/  HFMA2 R0, -RZ, RZ, 0, 5.9604644775390625e-08 ;  /* 0x00000001ff007431 */ /* 0x000fe200000001ff */
[----:B------:R-:W-:-:S03]  /*3060*/  MOV R2, 0xffff ;  /* 0x0000ffff00027802 */ /* 0x000fc60000000f00 */
[----:B------:R-:W-:Y:S04]  /*3070*/  DEPBAR.LE SB1, 0x36 ;  /* 0x00009d800000791a */ /* 0x000fe80000000000 */
[----:B------:R-:W1:Y:S02]  /*3080*/  UTCATOMSWS.FIND_AND_SET.ALIGN UP0, UR5, UR5 ;  /* 0x00000005000575e3 */ /* 0x000e640008000800 */
[----:B-1----:R-:W-:Y:S01]  /*3090*/  MOV R3, UR5 ;  /* 0x0000000500037c02 */ /* 0x002fe20008000f00 */
[----:B------:R-:W-:Y:S06]  /*30a0*/  BRA.U UP0, `(.L_x_58) ;  /* 0x0000000100187547 */ /* 0x000fec000b800000 */
.L_x_59:
[----:B------:R-:W-:Y:S05]  /*30b0*/  NANOSLEEP 0x64 ;  /* 0x000000640000795d */ /* 0x000fea0003800000 */
[----:B------:R-:W-:-:S05]  /*30c0*/  UMOV UR5, 0x10 ;  /* 0x0000001000057882 */ /* 0x000fca0000000000 */
[----:B------:R-:W-:Y:S04]  /*30d0*/  DEPBAR.LE SB1, 0x36 ;  /* 0x00009d800000791a */ /* 0x000fe80000000000 */
[----:B------:R-:W1:Y:S02]  /*30e0*/  UTCATOMSWS.FIND_AND_SET.ALIGN UP0, UR5, UR5 ;  /* 0x00000005000575e3 */ /* 0x000e640008000800 */
[----:B-1----:R-:W-:Y:S01]  /*30f0*/  MOV R3, UR5 ;  /* 0x0000000500037c02 */ /* 0x002fe20008000f00 */
[----:B------:R-:W-:Y:S05]  /*3100*/  BRA.U !UP0, `(.L_x_59) ;  /* 0xfffffffd08e87547 */ /* 0x000fea000b83ffff */
.L_x_58:
[-C--:B------:R-:W-:Y:S02]  /*3110*/  SHF.L.U32 R2, R2, R3.reuse, RZ ;  /* 0x0000000302027219 */ /* 0x080fe400000006ff */
[----:B------:R-:W-:Y:S01]  /*3120*/  SHF.L.U32 R0, R0, R3, RZ ;  /* 0x0000000300007219 */ /* 0x000fe200000006ff */
[----:B------:R-:W-:Y:S02]  /*3130*/  IMAD.SHL.U32 R3, R3, 0x20, RZ ;  /* 0x0000002003037824 */ /* 0x000fe400078e00ff */
[----:B------:R1:W-:Y:S04]  /*3140*/  ATOMS.OR RZ, [UR4+0x14], R2 ;  /* 0x00001402ffff798c */ /* 0x0003e8000b000004 */
[----:B------:R1:W-:Y:S04]  /*3150*/  ATOMS.OR RZ, [UR4+0x18], R0 ;  /* 0x00001800ffff798c */ /* 0x0003e8000b000004 */
[----:B------:R1:W-:Y:S01]  /*3160*/  STS [UR37+0x1a0], R3 ;  /* 0x0001a003ff007988 */ /* 0x0003e20008000825 */
[----:B------:R-:W-:Y:S05]  /*3170*/  BRA `(.L_x_57) ;  /* 0x0000000000107947 */ /* 0x000fea0003800000 */
.L_x_56:
[----:B------:R-:W-:Y:S02]  /*3180*/  MOV R0, 0xffffffff ;  /* 0xffffffff00007802 */ /* 0x000fe40000000f00 */
[----:B------:R-:W-:-:S03]  /*3190*/  MOV R2, 0x31c0 ;  /* 0x000031c000027802 */ /* 0x000fc60000000f00 */
[----:B------:R1:W-:Y:S04]  /*31a0*/  STS [UR37+0x1a0], R0 ;  /* 0x0001a000ff007988 */ /* 0x0003e80008000825 */
[----:B-1-3-5:R-:W-:Y:S05]  /*31b0*/  CALL.REL.NOINC `($__internal_1_$__cuda_sm10x_tcgen05_guardrail_trap_phase_invalid_during_alloc) ;  /* 0x0000007000187944 */ /* 0x02afea0003c00000 */
.L_x_57:
[----:B------:R-:W-:Y:S05]  /*31c0*/  WARPSYNC.ALL ;  /* 0x0000000000007948 */ /* 0x000fea0003800000 */
[----:B------:R-:W2:Y:S01]  /*31d0*/  S2UR UR6, SR_CgaCtaId ;  /* 0x00000000000679c3 */ /* 0x000ea20000008800 */
[----:B------:R-:W-:Y:S01]  /*31e0*/  UMOV UR4, 0x400 ;  /* 0x0000040000047882 */ /* 0x000fe20000000000 */
[----:B------:R-:W-:-:S06]  /*31f0*/  NOP ;  /* 0x0000000000007918 */ /* 0x000fcc0000000000 */
[----:B------:R-:W-:Y:S06]  /*3200*/  BAR.ARV 0x6, 0xa0 ;  /* 0x0182800000007b1d */ /* 0x000fec0000002000 */
[----:B------:R-:W4:Y:S01]  /*3210*/  LDCU UR7, c[0x0][0x38c] ;  /* 0x00007180ff0777ac */ /* 0x000f220008000800 */
[----:B------:R-:W-:Y:S01]  /*3220*/  IMAD.MOV.U32 R11, RZ, RZ, 0x1 ;  /* 0x00000001ff0b7424 */ /* 0x000fe200078e00ff */
[----:B------:R-:W-:Y:S01]  /*3230*/  CS2R R8, SRZ ;  /* 0x0000000000087805 */ /* 0x000fe2000001ff00 */
[----:B------:R-:W-:Y:S01]  /*3240*/  IMAD.MOV.U32 R10, RZ, RZ, RZ ;  /* 0x000000ffff0a7224 */ /* 0x000fe200078e00ff */
[----:B------:R-:W-:Y:S01]  /*3250*/  UMOV UR17, URZ ;  /* 0x000000ff00117c82 */ /* 0x000fe20008000000 */
[----:B------:R-:W-:Y:S01]  /*3260*/  UMOV UR16, URZ ;  /* 0x000000ff00107c82 */ /* 0x000fe20008000000 */
[----:B------:R-:W-:Y:S01]  /*3270*/  UMOV UR22, 0x0 ;  /* 0x0000000000167882 */ /* 0x000fe20000000000 */
[----:B------:R-:W-:Y:S01]  /*3280*/  UMOV UR23, 0x4418090 ;  /* 0x0441809000177882 */ /* 0x000fe20000000000 */
[----:B------:R-:W-:Y:S01]  /*3290*/  UMOV UR20, 0x0 ;  /* 0x0000000000147882 */ /* 0x000fe20000000000 */
[----:B------:R-:W-:Y:S01]  /*32a0*/  UMOV UR21, 0x4418090 ;  /* 0x0441809000157882 */ /* 0x000fe20000000000 */
[----:B--2---:R-:W-:Y:S01]  /*32b0*/  ULEA UR6, UR6, UR4, 0x18 ;  /* 0x0000000406067291 */ /* 0x004fe2000f8ec0ff */
[----:B------:R-:W2:Y:S03]  /*32c0*/  LDCU UR4, c[0x0][0x38c] ;  /* 0x00007180ff0477ac */ /* 0x000ea60008000800 */
[----:B------:R-:W-:-:S02]  /*32d0*/  UIADD3 UR11, UPT, UPT, UR6, 0x10400, URZ ;  /* 0x00010400060b7890 */ /* 0x000fc4000fffe0ff */
[----:B----4-:R-:W-:-:S03]  /*32e0*/  UIADD3 UR7, UPT, UPT, UR7, 0x3f, URZ ;  /* 0x0000003f07077890 */ /* 0x010fc6000fffe0ff */
[----:B-1----:R-:W1:Y:S01]  /*32f0*/  LDS R0, [UR6+0x1a0] ;  /* 0x0001a006ff007984 */ /* 0x002e620008000800 */
[----:B------:R-:W-:Y:S02]  /*3300*/  UIADD3 UR18, UPT, UPT, UR6, 0x6400, URZ ;  /* 0x0000640006127890 */ /* 0x000fe4000fffe0ff */
[----:B------:R-:W-:Y:S02]  /*3310*/  USHF.R.S32.HI UR5, URZ, 0x1f, UR7 ;  /* 0x0000001fff057899 */ /* 0x000fe40008011407 */
[----:B------:R-:W-:Y:S02]  /*3320*/  USHF.R.U32.HI UR11, URZ, 0x4, UR11 ;  /* 0x00000004ff0b7899 */ /* 0x000fe4000801160b */
[----:B------:R-:W-:Y:S02]  /*3330*/  ULEA.HI UR5, UR5, UR7, URZ, 0x6 ;  /* 0x0000000705057291 */ /* 0x000fe4000f8f30ff */
[----:B------:R-:W-:Y:S02]  /*3340*/  USHF.R.U32.HI UR18, URZ, 0x4, UR18 ;  /* 0x00000004ff127899 */ /* 0x000fe40008011612 */
[----:B------:R-:W-:-:S02]  /*3350*/  USHF.R.S32.HI UR5, URZ, 0x6, UR5 ;  /* 0x00000006ff057899 */ /* 0x000fc40008011405 */
[----:B------:R-:W-:Y:S02]  /*3360*/  ULOP3.LUT UR11, UR11, 0x3fff, URZ, 0xc0, !UPT ;  /* 0x00003fff0b0b7892 */ /* 0x000fe4000f8ec0ff */
[----:B------:R-:W-:Y:S02]  /*3370*/  UISETP.LT.AND UP0, UPT, UR5, 0x1, UPT ;  /* 0x000000010500788c */ /* 0x000fe4000bf01270 */
[----:B------:R-:W-:Y:S02]  /*3380*/  ULOP3.LUT UR18, UR18, 0x3fff, URZ, 0xc0, !UPT ;  /* 0x00003fff12127892 */ /* 0x000fe4000f8ec0ff */
[----:B------:R-:W-:Y:S02]  /*3390*/  USEL UR10, UR5, 0x1, !UP0 ;  /* 0x00000001050a7887 */ /* 0x000fe4000c000000 */
[----:B------:R-:W-:Y:S02]  /*33a0*/  ULOP3.LUT UR11, UR11, 0x2000000, URZ, 0xfc, !UPT ;  /* 0x020000000b0b7892 */ /* 0x000fe4000f8efcff */
[----:B------:R-:W-:-:S02]  /*33b0*/  UIADD3 UR10, UPT, UPT, -UR10, URZ, URZ ;  /* 0x000000ff0a0a7290 */ /* 0x000fc4000fffe1ff */
[----:B--2---:R-:W-:Y:S01]  /*33c0*/  UISETP.GE.AND UP3, UPT, UR4, 0x1, UPT ;  /* 0x000000010400788c */ /* 0x004fe2000bf66270 */
[----:B-1----:R-:W-:-:S15]  /*33d0*/  R2UR UR19, R0 ;  /* 0x00000000001372ca */ /* 0x002fde00000e0000 */
.L_x_66:
[----:B------:R-:W-:Y:S02]  /*33e0*/  LEA R0, R10, UR6, 0x3 ;  /* 0x000000060a007c11 */ /* 0x000fe4000f8e18ff */
[----:B------:R-:W-:Y:S02]  /*33f0*/  SHF.L.U32 R2, R9, 0x1f, RZ ;  /* 0x0000001f09027819 */ /* 0x000fe400000006ff */
[----:B------:R-:W-:Y:S01]  /*3400*/  PLOP3.LUT P0, PT, PT, PT, UP3, 0x80, 0x8 ;  /* 0x000000000008781c */ /* 0x000fe20003f0f038 */
[----:B------:R-:W-:Y:S01]  /*3410*/  VIADD R3, R0, 0x100 ;  /* 0x0000010000037836 */ /* 0x000fe20000000000 */
[----:B-1----:R-:W1:Y:S02]  /*3420*/  SYNCS.PHASECHK.TRANS64.TRYWAIT P1, [R0+URZ+0xf0], R2 ;  /* 0x0000f002000075a7 */ /* 0x002e6400080211ff */
[----:B-1--4-:R-:W-:Y:S09]  /*3430*/  @!P1 BRA `(.L_x_60) ;  /* 0x00000064007c9947 */ /* 0x012ff20003800000 */
.L_x_159:
[----:B------:R-:W-:Y:S01]  /*3440*/  LEA R4, R10, UR6, 0x4 ;  /* 0x000000060a047c11 */ /* 0x000fe2000f8e20ff */
[----:B------:R-:W-:Y:S01]  /*3450*/  @UP3 ULEA UR4, UR16, UR6, 0x3 ;  /* 0x0000000610043291 */ /* 0x000fe2000f8e18ff */
[----:B------:R-:W-:Y:S01]  /*3460*/  PLOP3.LUT P2, PT, PT, PT, PT, 0x80, 0x8 ;  /* 0x000000000008781c */ /* 0x000fe20003f4f070 */
[----:B------:R-:W-:Y:S01]  /*3470*/  ULEA UR8, UR17, UR6, 0x3 ;  /* 0x0000000611087291 */ /* 0x000fe2000f8e18ff */
[----:B------:R-:W-:Y:S02]  /*3480*/  PRMT R3, RZ, 0x654, R3 ;  /* 0x00000654ff037816 */ /* 0x000fe40000000003 */
[----:B------:R-:W2:Y:S01]  /*3490*/  LDS.128 R4, [R4+0x180] ;  /* 0x0001800004047984 */ /* 0x000ea20000000c00 */
[----:B-1----:R-:W-:Y:S02]  /*34a0*/  @P0 SHF.L.U32 R2, R8, 0x1f, RZ ;  /* 0x0000001f08020819 */ /* 0x002fe400000006ff */
[----:B------:R-:W-:Y:S01]  /*34b0*/  SHF.L.U32 R0, R11, 0x1f, RZ ;  /* 0x0000001f0b007819 */ /* 0x000fe200000006ff */
[----:B------:R-:W-:Y:S01]  /*34c0*/  @!PT LDS RZ, [RZ] ;  /* 0x00000000fffff984 */ /* 0x000fe20000000800 */
[----:B------:R-:W-:Y:S01]  /*34d0*/  @!PT LDS RZ, [RZ] ;  /* 0x00000000fffff984 */ /* 0x000fe20000000800 */
[----:B------:R-:W-:Y:S01]  /*34e0*/  @!PT LDS RZ, [RZ] ;  /* 0x00000000fffff984 */ /* 0x000fe20000000800 */
[----:B------:R-:W-:Y:S01]  /*34f0*/  @!PT LDS RZ, [RZ] ;  /* 0x00000000fffff984 */ /* 0x000fe20000000800 */
[----:B------:R1:W-:Y:S06]  /*3500*/  MEMBAR.ALL.CTA ;  /* 0x0000000000007992 */ /* 0x0003ec0000008000 */
[----:B-1----:R-:W1:Y:S02]  /*3510*/  FENCE.VIEW.ASYNC.S ;  /* 0x00000000000073c6 */ /* 0x002e640000000000 */
[----:B-1----:R1:W-:Y:S01]  /*3520*/  SYNCS.ARRIVE.TRANS64.RED.A1T0 RZ, [R3+URZ], RZ ;  /* 0x000000ff03ff79a7 */ /* 0x0023e200081004ff */
[----:B------:R1:W4:Y:S01]  /*3530*/  @P0 SYNCS.PHASECHK.TRANS64.TRYWAIT P2, [UR4], R2 ;  /* 0x00000002ff0005a7 */ /* 0x0003220008041104 */
[----:B------:R-:W-:Y:S01]  /*3540*/  ULEA.HI UR4, UR17, UR17, URZ, 0x1 ;  /* 0x0000001111047291 */ /* 0x000fe2000f8f08ff */
[----:B--2---:R-:W-:-:S03]  /*3550*/  LOP3.LUT P1, RZ, R6, 0x1, RZ, 0xc0, !PT ;  /* 0x0000000106ff7812 */ /* 0x004fc6000782c0ff */
[----:B------:R-:W-:Y:S02]  /*3560*/  USHF.L.U32 UR9, UR4, 0x7, URZ ;  /* 0x0000000704097899 */ /* 0x000fe400080006ff */
[----:B------:R-:W-:Y:S02]  /*3570*/  ULOP3.LUT UR4, UR4, 0xffe, URZ, 0xc0, !UPT ;  /* 0x00000ffe04047892 */ /* 0x000fe4000f8ec0ff */
[----:B------:R-:W-:Y:S02]  /*3580*/  ULOP3.LUT UR9, UR9, 0xffffff00, URZ, 0xc0, !UPT ;  /* 0xffffff0009097892 */ /* 0x000fe4000f8ec0ff */
[----:B------:R-:W-:Y:S02]  /*3590*/  UIADD3 UR4, UPT, UPT, -UR4, UR17, URZ ;  /* 0x0000001104047290 */ /* 0x000fe4000fffe1ff */
[----:B------:R-:W-:Y:S01]  /*35a0*/  UIADD3 UR9, UPT, UPT, UR19, UR9, URZ ;  /* 0x0000000913097290 */ /* 0x000fe2000fffe0ff */
[----:B------:R-:W2:Y:S03]  /*35b0*/  SYNCS.PHASECHK.TRANS64.TRYWAIT P0, [UR8+0x130], R0 ;  /* 0x00013000ff0075a7 */ /* 0x000ea60008001108 */
[----:B------:R-:W-:Y:S01]  /*35c0*/  ULEA UR9, UR4, UR9, 0x14 ;  /* 0x0000000904097291 */ /* 0x000fe2000f8ea0ff */
[----:B-12-4-:R-:W-:Y:S11]  /*35d0*/  @!P0 BRA `(.L_x_61) ;  /* 0x0000006400288947 */ /* 0x016ff60003800000 */
.L_x_161:
[----:B------:R-:W-:Y:S01]  /*35e0*/  IADD3 R10, PT, PT, R10, 0x1, RZ ;  /* 0x000000010a0a7810 */ /* 0x000fe20007ffe0ff */
[----:B------:R-:W-:Y:S06]  /*35f0*/  BRA.U !UP3, `(.L_x_62) ;  /* 0x000000010b987547 */ /* 0x000fec000b800000 */
[----:B------:R-:W-:Y:S01]  /*3600*/  UPLOP3.LUT UP4, UPT, UPT, UPT, UPT, 0x40, 0x4 ;  /* 0x000000000004789c */ /* 0x000fe20003f8e870 */
[----:B------:R-:W-:Y:S01]  /*3610*/  UMOV UR15, UR10 ;  /* 0x0000000a000f7c82 */ /* 0x000fe20008000000 */
[----:B------:R-:W-:Y:S01]  /*3620*/  UMOV UR14, UR5 ;  /* 0x00000005000e7c82 */ /* 0x000fe20008000000 */
[----:B------:R-:W-:-:S08]  /*3630*/  UMOV UR13, UR16 ;  /* 0x00000010000d7c82 */ /* 0x000fd00008000000 */
.L_x_65:
[----:B------:R-:W-:Y:S02]  /*3640*/  UIADD3 UR15, UPT, UPT, UR15, 0x1, URZ ;  /* 0x000000010f0f7890 */ /* 0x000fe4000fffe0ff */
[----:B--2---:R-:W-:Y:S02]  /*3650*/  ULEA UR7, UR13, UR6, 0x3 ;  /* 0x000000060d077291 */ /* 0x004fe4000f8e18ff */
[----:B------:R-:W-:Y:S01]  /*3660*/  UISETP.NE.AND UP0, UPT, UR15, URZ, UPT ;  /* 0x000000ff0f00728c */ /* 0x000fe2000bf05270 */
[----:B----4-:R-:W-:Y:S10]  /*3670*/  @P2 BRA `(.L_x_63) ;  /* 0x00000000000c2947 */ /* 0x010ff40003800000 */
[----:B-1----:R-:W-:Y:S04]  /*3680*/  SHF.L.U32 R2, R8, 0x1f, RZ ;  /* 0x0000001f08027819 */ /* 0x002fe800000006ff */
[----:B------:R-:W1:Y:S02]  /*3690*/  SYNCS.PHASECHK.TRANS64.TRYWAIT P0, [UR7], R2 ;  /* 0x00000002ff0075a7 */ /* 0x000e640008001107 */
[----:B-1----:R-:W-:Y:S05]  /*36a0*/  @!P0 BRA `(.L_x_64) ;  /* 0x00000064000c8947 */ /* 0x002fea0003800000 */
.L_x_63:
[----:B------:R-:W-:Y:S01]  /*36b0*/  UISETP.NE.AND UP1, UPT, UR14, 0x1, UPT ;  /* 0x000000010e00788c */ /* 0x000fe2000bf25270 */
[----:B------:R-:W-:Y:S01]  /*36c0*/  PLOP3.LUT P2, PT, PT, PT, PT, 0x80, 0x8 ;  /* 0x000000000008781c */ /* 0x000fe20003f4f070 */
[----:B------:R-:W-:Y:S02]  /*36d0*/  UIADD3 UR16, UPT, UPT, UR13, 0x1, URZ ;  /* 0x000000010d107890 */ /* 0x000fe4000fffe0ff */
[----:B------:R-:W-:Y:S02]  /*36e0*/  ULEA UR24, UR13, UR18, 0x8 ;  /* 0x000000120d187291 */ /* 0x000fe4000f8e40ff */
[----:B------:R-:W-:Y:S01]  /*36f0*/  UISETP.NE.AND UP2, UPT, UR16, 0xa, UPT ;  /* 0x0000000a1000788c */ /* 0x000fe2000bf45270 */
[----:B------:R-:W-:Y:S01]  /*3700*/  PLOP3.LUT P0, PT, PT, PT, UP1, 0x80, 0x8 ;  /* 0x000000000008781c */ /* 0x000fe20003f0f018 */
[----:B------:R-:W-:Y:S02]  /*3710*/  ULEA UR26, UR13, UR11, 0xa ;  /* 0x0000000b0d1a7291 */ /* 0x000fe4000f8e50ff */
[----:B------:R-:W-:Y:S02]  /*3720*/  USEL UR12, URZ, 0x1, UP2 ;  /* 0x00000001ff0c7887 */ /* 0x000fe40009000000 */
[----:B------:R-:W-:Y:S02]  /*3730*/  USEL UR16, UR16, URZ, UP2 ;  /* 0x000000ff10107287 */ /* 0x000fe40009000000 */
[----:B------:R-:W-:Y:S02]  /*3740*/  UIADD3 UR30, UPT, UPT, UR24, 0x80, URZ ;  /* 0x00000080181e7890 */ /* 0x000fe4000fffe0ff */
[----:B------:R-:W-:Y:S01]  /*3750*/  @UP1 ULEA UR4, UR16, UR6, 0x3 ;  /* 0x0000000610041291 */ /* 0x000fe2000f8e18ff */
[----:B------:R-:W-:Y:S01]  /*3760*/  LOP3.LUT R8, R8, UR12, RZ, 0x3c, !PT ;  /* 0x0000000c08087c12 */ /* 0x000fe2000f8e3cff */
[----:B------:R-:W-:Y:S02]  /*3770*/  UIADD3 UR28, UPT, UPT, UR26, 0x100, URZ ;  /* 0x000001001a1c7890 */ /* 0x000fe4000fffe0ff */
[----:B------:R-:W-:Y:S01]  /*3780*/  UIADD3 UR7, UPT, UPT, UR7, 0x50, URZ ;  /* 0x0000005007077890 */ /* 0x000fe2000fffe0ff */
[----:B-1----:R-:W-:Y:S01]  /*3790*/  @P0 SHF.L.U32 R0, R8, 0x1f, RZ ;  /* 0x0000001f08000819 */ /* 0x002fe200000006ff */
[----:B------:R-:W-:Y:S01]  /*37a0*/  UMOV UR25, 0x80004020 ;  /* 0x8000402000197882 */ /* 0x000fe20000000000 */
[----:B------:R-:W-:Y:S01]  /*37b0*/  UMOV UR27, 0x40004040 ;  /* 0x40004040001b7882 */ /* 0x000fe20000000000 */
[----:B------:R-:W-:Y:S01]  /*37c0*/  UMOV UR31, 0x80004020 ;  /* 0x80004020001f7882 */ /* 0x000fe20000000000 */
[----:B------:R2:W4:Y:S01]  /*37d0*/  @P0 SYNCS.PHASECHK.TRANS64.TRYWAIT P2, [UR4], R0 ;  /* 0x00000000ff0005a7 */ /* 0x0005220008041104 */
[----:B------:R-:W-:Y:S01]  /*37e0*/  UIADD3 UR14, UPT, UPT, UR14, -0x1, URZ ;  /* 0xffffffff0e0e7890 */ /* 0x000fe2000fffe0ff */
[----:B------:R2:W-:Y:S01]  /*37f0*/  UTCQMMA gdesc[UR24], gdesc[UR26], tmem[UR9], tmem[UR22], idesc[UR23], UP4 ;  /* 0x00ff161a180075ea */ /* 0x0005e2000a000309 */
[----:B------:R-:W-:Y:S01]  /*3800*/  UPLOP3.LUT UP4, UPT, UPT, UPT, UPT, 0x80, 0x8 ;  /* 0x000000000008789c */ /* 0x000fe20003f8f070 */
[----:B------:R-:W-:Y:S01]  /*3810*/  UMOV UR29, 0x40004040 ;  /* 0x40004040001d7882 */ /* 0x000fe20000000000 */
[----:B------:R-:W-:Y:S01]  /*3820*/  UMOV UR13, UR16 ;  /* 0x00000010000d7c82 */ /* 0x000fe20008000000 */
[----:B------:R2:W-:Y:S01]  /*3830*/  UTCQMMA gdesc[UR30], gdesc[UR28], tmem[UR9], tmem[UR20], idesc[UR21], UPT ;  /* 0x00ff141c1e0075ea */ /* 0x0005e2000b800309 */
[----:B------:R2:W-:Y:S01]  /*3840*/  UTCBAR [UR7], URZ ;  /* 0x000000ff070073e9 */ /* 0x0005e200080000ff */
[----:B------:R-:W-:Y:S06]  /*3850*/  BRA.U UP0, `(.L_x_65) ;  /* 0xfffffffd00787547 */ /* 0x000fec000b83ffff */
.L_x_62:
[----:B------:R-:W-:Y:S01]  /*3860*/  UIADD3 UR17, UPT, UPT, UR17, 0x1, URZ ;  /* 0x0000000111117890 */ /* 0x000fe2000fffe0ff */
[C---:B------:R-:W-:Y:S01]  /*3870*/  ISETP.NE.AND P0, PT, R10.reuse, 0x2, PT ;  /* 0x000000020a00780c */ /* 0x040fe20003f05270 */
[----:B------:R-:W-:Y:S02]  /*3880*/  UIADD3 UR8, UPT, UPT, UR8, 0x110, URZ ;  /* 0x0000011008087890 */ /* 0x000fe4000fffe0ff */
[----:B------:R-:W-:Y:S01]  /*3890*/  UISETP.NE.AND UP0, UPT, UR17, 0x4, UPT ;  /* 0x000000041100788c */ /* 0x000fe2000bf05270 */
[----:B-12---:R-:W-:Y:S02]  /*38a0*/  SEL R0, RZ, 0x1, P0 ;  /* 0x00000001ff007807 */ /* 0x006fe40000000000 */
[----:B------:R-:W-:Y:S01]  /*38b0*/  SEL R10, R10, RZ, P0 ;  /* 0x000000ff0a0a7207 */ /* 0x000fe20000000000 */
[----:B------:R-:W-:Y:S01]  /*38c0*/  USEL UR4, URZ, 0x1, UP0 ;  /* 0x00000001ff047887 */ /* 0x000fe20008000000 */
[----:B------:R-:W-:Y:S01]  /*38d0*/  LOP3.LUT R9, R9, R0, RZ, 0x3c, !PT ;  /* 0x0000000009097212 */ /* 0x000fe200078e3cff */
[----:B------:R-:W-:Y:S01]  /*38e0*/  USEL UR17, UR17, URZ, UP0 ;  /* 0x000000ff11117287 */ /* 0x000fe20008000000 */
[----:B------:R1:W-:Y:S03]  /*38f0*/  UTCBAR [UR8], URZ ;  /* 0x000000ff080073e9 */ /* 0x0003e600080000ff */
[----:B------:R-:W-:Y:S01]  /*3900*/  LOP3.LUT R11, R11, UR4, RZ, 0x3c, !PT ;  /* 0x000000040b0b7c12 */ /* 0x000fe2000f8e3cff */
[----:B------:R-:W-:Y:S07]  /*3910*/  @P1 BRA `(.L_x_66) ;  /* 0xfffffff800b01947 */ /* 0x000fee000383ffff */
[----:B------:R-:W2:Y:S01]  /*3920*/  S2UR UR4, SR_CgaCtaId ;  /* 0x00000000000479c3 */ /* 0x000ea20000008800 */
[----:B------:R-:W-:Y:S01]  /*3930*/  ELECT P0, URZ, PT ;  /* 0x0000000000ff782f */ /* 0x000fe20003800000 */
[----:B------:R-:W-:Y:S01]  /*3940*/  IMAD.MOV.U32 R0, RZ, RZ, 0x1 ;  /* 0x00000001ff007424 */ /* 0x000fe200078e00ff */
[----:B------:R-:W-:Y:S01]  /*3950*/  UIADD3 UR6, UPT, UPT, UR6, 0x130, URZ ;  /* 0x0000013006067890 */ /* 0x000fe2000fffe0ff */
[----:B------:R-:W-:Y:S01]  /*3960*/  SHF.L.U32 R2, R11, 0x1f, RZ ;  /* 0x0000001f0b027819 */ /* 0x000fe200000006ff */
[----:B------:R-:W-:-:S03]  /*3970*/  UMOV UR5, 0x40 ;  /* 0x0000004000057882 */ /* 0x000fc60000000000 */
[----:B------:R-:W-:Y:S01]  /*3980*/  UVIRTCOUNT.DEALLOC.SMPOOL 0x80 ;  /* 0x000000800000784c */ /* 0x000fe20000000000 */
[----:B--2---:R-:W-:Y:S02]  /*3990*/  ULEA UR4, UR4, UR5, 0x18 ;  /* 0x0000000504047291 */ /* 0x004fe4000f8ec0ff */
[----:B------:R-:W-:-:S07]  /*39a0*/  ULEA UR5, UR17, UR6, 0x3 ;  /* 0x0000000611057291 */ /* 0x000fce000f8e18ff */
[----:B------:R2:W-:Y:S02]  /*39b0*/  @P0 STS.U8 [UR4+0x1c], R0 ;  /* 0x00001c00ff000988 */ /* 0x0005e40008000004 */
[----:B------:R-:W3:Y:S02]  /*39c0*/  SYNCS.PHASECHK.TRANS64.TRYWAIT P0, [UR5], R2 ;  /* 0x00000002ff0075a7 */ /* 0x000ee40008001105 */
[----:B--23--:R-:W-:Y:S05]  /*39d0*/  @!P0 BRA `(.L_x_67) ;  /* 0x0000006000588947 */ /* 0x00cfea0003800000 */
.L_x_164:
[----:B------:R-:W-:-:S04]  /*39e0*/  UIADD3 UR7, UPT, UPT, UR17, 0x1, URZ ;  /* 0x0000000111077890 */ /* 0x000fc8000fffe0ff */
[----:B------:R-:W-:-:S04]  /*39f0*/  UISETP.NE.AND UP0, UPT, UR7, 0x4, UPT ;  /* 0x000000040700788c */ /* 0x000fc8000bf05270 */
[----:B-1----:R-:W-:Y:S02]  /*3a00*/  USEL UR8, URZ, 0x1, UP0 ;  /* 0x00000001ff087887 */ /* 0x002fe40008000000 */
[----:B------:R-:W-:-:S04]  /*3a10*/  USEL UR7, UR7, URZ, UP0 ;  /* 0x000000ff07077287 */ /* 0x000fc80008000000 */
[----:B------:R-:W-:Y:S01]  /*3a20*/  ULEA UR5, UR7, UR6, 0x3 ;  /* 0x0000000607057291 */ /* 0x000fe2000f8e18ff */
[----:B--2---:R-:W-:-:S04]  /*3a30*/  LOP3.LUT R2, R11, UR8, RZ, 0x3c, !PT ;  /* 0x000000080b027c12 */ /* 0x004fc8000f8e3cff */
[----:B------:R-:W-:-:S04]  /*3a40*/  SHF.L.U32 R3, R2, 0x1f, RZ ;  /* 0x0000001f02037819 */ /* 0x000fc800000006ff */
[----:B------:R-:W1:Y:S02]  /*3a50*/  SYNCS.PHASECHK.TRANS64.TRYWAIT P0, [UR5], R3 ;  /* 0x00000003ff0075a7 */ /* 0x000e640008001105 */
[----:B-1----:R-:W-:Y:S05]  /*3a60*/  @!P0 BRA `(.L_x_68) ;  /* 0x00000060004c8947 */ /* 0x002fea0003800000 */
.L_x_166:
        /* <DEDUP_REMOVED lines=9> */
.L_x_168:
[----:B------:R-:W-:-:S04]  /*3b00*/  UIADD3 UR7, UPT, UPT, UR7, 0x1, URZ ;  /* 0x0000000107077890 */ /* 0x000fc8000fffe0ff */
[----:B------:R-:W-:-:S04]  /*3b10*/  UISETP.NE.AND UP0, UPT, UR7, 0x4, UPT ;  /* 0x000000040700788c */ /* 0x000fc8000bf05270 */
[----:B------:R-:W-:Y:S02]  /*3b20*/  USEL UR5, URZ, 0x1, UP0 ;  /* 0x00000001ff057887 */ /* 0x000fe40008000000 */
[----:B------:R-:W-:-:S04]  /*3b30*/  USEL UR7, UR7, URZ, UP0 ;  /* 0x000000ff07077287 */ /* 0x000fc80008000000 */
[----:B------:R-:W-:Y:S01]  /*3b40*/  ULEA UR7, UR7, UR6, 0x3 ;  /* 0x0000000607077291 */ /* 0x000fe2000f8e18ff */
[----:B------:R-:W-:-:S04]  /*3b50*/  LOP3.LUT R2, R2, UR5, RZ, 0x3c, !PT ;  /* 0x0000000502027c12 */ /* 0x000fc8000f8e3cff */
[----:B------:R-:W-:-:S04]  /*3b60*/  SHF.L.U32 R2, R2, 0x1f, RZ ;  /* 0x0000001f02027819 */ /* 0x000fc800000006ff */
[----:B------:R-:W2:Y:S02]  /*3b70*/  SYNCS.PHASECHK.TRANS64.TRYWAIT P0, [UR7], R2 ;  /* 0x00000002ff0075a7 */ /* 0x000ea40008001107 */
[----:B--2---:R-:W-:Y:S05]  /*3b80*/  @!P0 BRA `(.L_x_70) ;  /* 0x0000006000348947 */ /* 0x004fea0003800000 */
.L_x_170:
[----:B------:R-:W-:Y:S01]  /*3b90*/  NOP ;  /* 0x0000000000007918 */ /* 0x000fe20000000000 */
[----:B-1----:R-:W1:Y:S01]  /*3ba0*/  LDS R0, [UR4+0x14] ;  /* 0x00001404ff007984 */ /* 0x002e620008000800 */
[----:B------:R-:W-:Y:S01]  /*3bb0*/  ULOP3.LUT UR6, UR19, 0xffff, URZ, 0xc0, !UPT ;  /* 0x0000ffff13067892 */ /* 0x000fe2000f8ec0ff */
[----:B------:R-:W-:Y:S01]  /*3bc0*/  UMOV UR8, 0xffff ;  /* 0x0000ffff00087882 */ /* 0x000fe20000000000 */
[----:B------:R-:W-:Y:S02]  /*3bd0*/  UMOV UR5, 0x1 ;  /* 0x0000000100057882 */ /* 0x000fe40000000000 */
[----:B------:R-:W-:-:S04]  /*3be0*/  USHF.R.U32.HI UR6, URZ, 0x5, UR6 ;  /* 0x00000005ff067899 */ /* 0x000fc80008011606 */
[----:B------:R-:W-:Y:S02]  /*3bf0*/  USHF.L.U32 UR8, UR8, UR6, URZ ;  /* 0x0000000608087299 */ /* 0x000fe400080006ff */
[----:B------:R-:W-:-:S04]  /*3c00*/  USHF.L.U32 UR5, UR5, UR6, URZ ;  /* 0x0000000605057299 */ /* 0x000fc800080006ff */
[----:B-1----:R-:W-:-:S04]  /*3c10*/  LOP3.LUT R0, R0, UR8, RZ, 0xc0, !PT ;  /* 0x0000000800007c12 */ /* 0x002fc8000f8ec0ff */
[----:B------:R-:W-:-:S13]  /*3c20*/  ISETP.NE.AND P0, PT, R0, UR8, PT ;  /* 0x0000000800007c0c */ /* 0x000fda000bf05270 */
[----:B------:R-:W-:Y:S05]  /*3c30*/  @P0 BRA `(.L_x_71) ;  /* 0x0000000000580947 */ /* 0x000fea0003800000 */
[----:B------:R-:W1:Y:S02]  /*3c40*/  LDS R0, [UR4+0x18] ;  /* 0x00001804ff007984 */ /* 0x000e640008000800 */
[----:B-1----:R-:W-:-:S04]  /*3c50*/  LOP3.LUT R0, R0, UR5, RZ, 0xc0, !PT ;  /* 0x0000000500007c12 */ /* 0x002fc8000f8ec0ff */
[----:B------:R-:W-:-:S13]  /*3c60*/  ISETP.NE.AND P0, PT, R0, UR5, PT ;  /* 0x0000000500007c0c */ /* 0x000fda000bf05270 */
[----:B------:R-:W-:Y:S05]  /*3c70*/  @P0 BRA `(.L_x_72) ;  /* 0x00000000003c0947 */ /* 0x000fea0003800000 */
[----:B------:R-:W1:Y:S01]  /*3c80*/  S2R R2, SR_LANEID ;  /* 0x0000000000027919 */ /* 0x000e620000000000 */
[----:B------:R-:W-:Y:S01]  /*3c90*/  ULOP3.LUT UR8, URZ, UR8, URZ, 0x33, !UPT ;  /* 0x00000008ff087292 */ /* 0x000fe2000f8e33ff */
[----:B------:R-:W-:Y:S02]  /*3ca0*/  VOTEU.ANY UR7, UPT, PT ;  /* 0x0000000000077886 */ /* 0x000fe400038e0100 */
[----:B------:R-:W-:-:S03]  /*3cb0*/  UFLO.U32 UR7, UR7 ;  /* 0x00000007000772bd */ /* 0x000fc600080e0000 */
[----:B------:R-:W-:-:S04]  /*3cc0*/  IMAD.U32 R0, RZ, RZ, UR8 ;  /* 0x00000008ff007e24 */ /* 0x000fc8000f8e00ff */
[----:B------:R2:W3:Y:S02]  /*3cd0*/  REDUX UR6, R0 ;  /* 0x00000000000673c4 */ /* 0x0004e40000000000 */
[----:B------:R1:W-:Y:S02]  /*3ce0*/  UTCATOMSWS.AND URZ, UR8 ;  /* 0x0000000800ff79e3 */ /* 0x0003e40008000000 */
[----:B-1----:R-:W-:Y:S02]  /*3cf0*/  ISETP.EQ.U32.AND P0, PT, R2, UR7, PT ;  /* 0x0000000702007c0c */ /* 0x002fe4000bf02070 */
[----:B--2---:R-:W-:Y:S02]  /*3d00*/  LOP3.LUT R0, RZ, UR5, RZ, 0x33, !PT ;  /* 0x00000005ff007c12 */ /* 0x004fe4000f8e33ff */
[----:B---3--:R-:W-:Y:S02]  /*3d10*/  MOV R2, UR6 ;  /* 0x0000000600027c02 */ /* 0x008fe40008000f00 */
[----:B------:R-:W1:Y:S07]  /*3d20*/  REDUX UR5, R0 ;  /* 0x00000000000573c4 */ /* 0x000e6e0000000000 */
[----:B------:R2:W-:Y:S01]  /*3d30*/  @P0 ATOMS.AND RZ, [UR4+0x14], R2 ;  /* 0x00001402ffff098c */ /* 0x0005e2000a800004 */
[----:B-1----:R-:W-:-:S05]  /*3d40*/  IMAD.U32 R0, RZ, RZ, UR5 ;  /* 0x00000005ff007e24 */ /* 0x002fca000f8e00ff */
[----:B------:R2:W-:Y:S01]  /*3d50*/  @P0 ATOMS.AND RZ, [UR4+0x18], R0 ;  /* 0x00001800ffff098c */ /* 0x0005e2000a800004 */
[----:B------:R-:W-:Y:S05]  /*3d60*/  BRA `(.L_x_73) ;  /* 0x0000000000147947 */ /* 0x000fea0003800000 */
.L_x_72:
[----:B------:R-:W-:Y:S02]  /*3d70*/  MOV R2, 0x3d90 ;  /* 0x00003d9000027802 */ /* 0x000fe40000000f00 */
[----:B----45:R-:W-:Y:S05]  /*3d80*/  CALL.REL.NOINC `($__internal_0_$__cuda_sm10x_tcgen05_guardrail_trap_col_being_dealloced_not_returned_by_alloc) ;  /* 0x0000006400187944 */ /* 0x030fea0003c00000 */
[----:B------:R-:W-:Y:S05]  /*3d90*/  BRA `(.L_x_73) ;  /* 0x0000000000087947 */ /* 0x000fea0003800000 */
.L_x_71:
[----:B------:R-:W-:Y:S02]  /*3da0*/  MOV R2, 0x3dc0 ;  /* 0x00003dc000027802 */ /* 0x000fe40000000f00 */
[----:B----45:R-:W-:Y:S05]  /*3db0*/  CALL.REL.NOINC `($__internal_2_$__cuda_sm10x_tcgen05_guardrail_trap_unallocated_columns_being_dealloced) ;  /* 0x0000006400247944 */ /* 0x030fea0003c00000 */
.L_x_73:
[----:B------:R-:W-:Y:S01]  /*3dc0*/  NOP ;  /* 0x0000000000007918 */ /* 0x000fe20000000000 */
[----:B------:R-:W-:Y:S05]  /*3dd0*/  EXIT ;  /* 0x000000000000794d */ /* 0x000fea0003800000 */
.L_x_55:
[----:B------:R-:W-:-:S09]  /*3de0*/  UISETP.NE.OR UP2, UPT, UR8, 0x3, !UP2 ;  /* 0x000000030800788c */ /* 0x000fd2000d745670 */
[----:B------:R-:W-:Y:S05]  /*3df0*/  BRA.U UP2, `(.L_x_74) ;  /* 0x0000001102087547 */ /* 0x000fea000b800000 */
[----:B------:R-:W1:Y:S01]  /*3e00*/  LDC R0, c[0x0][0xb30] ;  /* 0x0002cc00ff007b82 */ /* 0x000e620000000800 */
[----:B------:R-:W2:Y:S01]  /*3e10*/  LDCU.64 UR8, c[0x0][0x888] ;  /* 0x00011100ff0877ac */ /* 0x000ea20008000a00 */
[----:B------:R-:W-:Y:S02]  /*3e20*/  HFMA2 R27, -RZ, RZ, 0, 0 ;  /* 0x00000000ff1b7431 */ /* 0x000fe400000001ff */
[----:B------:R-:W-:Y:S01]  /*3e30*/  IMAD.MOV.U32 R29, RZ, RZ, 0x1 ;  /* 0x00000001ff1d7424 */ /* 0x000fe200078e00ff */
[----:B------:R-:W-:Y:S01]  /*3e40*/  MOV R25, 0x1000 ;  /* 0x0000100000197802 */ /* 0x000fe20000000f00 */
[----:B------:R-:W4:Y:S01]  /*3e50*/  LDCU.64 UR4, c[0x0][0x890] ;  /* 0x00011200ff0477ac */ /* 0x000f220008000a00 */
[----:B------:R-:W-:Y:S01]  /*3e60*/  IMAD.MOV.U32 R28, RZ, RZ, RZ ;  /* 0x000000ffff1c7224 */ /* 0x000fe200078e00ff */
[----:B------:R-:W3:Y:S01]  /*3e70*/  LDC R24, c[0x0][0x370] ;  /* 0x0000dc00ff187b82 */ /* 0x000ee20000000800 */
[----:B------:R-:W-:Y:S01]  /*3e80*/  UMOV UR7, 0x400 ;  /* 0x0000040000077882 */ /* 0x000fe20000000000 */
[----:B------:R-:W-:-:S02]  /*3e90*/  UPLOP3.LUT UP1, UPT, UPT, UPT, UPT, 0x40, 0x4 ;  /* 0x000000000004789c */ /* 0x000fc40003f2e870 */
[----:B------:R-:W-:-:S04]  /*3ea0*/  ULEA UR7, UR37, UR7, 0x18 ;  /* 0x0000000725077291 */ /* 0x000fc8000f8ec0ff */
[----:B------:R-:W3:Y:S01]  /*3eb0*/  LDC R3, c[0x0][0xb0c] ;  /* 0x0002c300ff037b82 */ /* 0x000ee20000000800 */
[----:B------:R-:W-:Y:S02]  /*3ec0*/  UIADD3 UR13, UPT, UPT, UR7, 0xb8, URZ ;  /* 0x000000b8070d7890 */ /* 0x000fe4000fffe0ff */
[----:B--2---:R-:W-:Y:S02]  /*3ed0*/  UISETP.NE.U32.AND UP2, UPT, UR8, URZ, UPT ;  /* 0x000000ff0800728c */ /* 0x004fe4000bf45070 */
[----:B------:R-:W-:Y:S02]  /*3ee0*/  UIADD3 UR33, UPT, UPT, UR7, 0xa0, URZ ;  /* 0x000000a007217890 */ /* 0x000fe4000fffe0ff */
[----:B----4-:R-:W-:Y:S01]  /*3ef0*/  UISETP.NE.U32.AND UP3, UPT, UR4, URZ, UPT ;  /* 0x000000ff0400728c */ /* 0x010fe2000bf65070 */
[----:B------:R-:W2:Y:S01]  /*3f00*/  LDC R18, c[0x0][0xb20] ;  /* 0x0002c800ff127b82 */ /* 0x000ea20000000800 */
[----:B-1----:R-:W-:Y:S01]  /*3f10*/  ISETP.NE.AND P1, PT, R0, 0x1, PT ;  /* 0x000000010000780c */ /* 0x002fe20003f25270 */
[----:B------:R-:W-:-:S02]  /*3f20*/  UISETP.NE.AND.EX UP2, UPT, UR9, URZ, UPT, UP2 ;  /* 0x000000ff0900728c */ /* 0x000fc4000bf45320 */
[----:B------:R-:W-:Y:S02]  /*3f30*/  UIADD3 UR25, UPT, UPT, UR7, 0xa8, URZ ;  /* 0x000000a807197890 */ /* 0x000fe4000fffe0ff */
[----:B------:R-:W-:Y:S02]  /*3f40*/  UIADD3 UR17, UPT, UPT, UR7, 0xb0, URZ ;  /* 0x000000b007117890 */ /* 0x000fe4000fffe0ff */
[----:B------:R-:W1:Y:S01]  /*3f50*/  LDC.64 R30, c[0x0][0x348] ;  /* 0x0000d200ff1e7b82 */ /* 0x000e620000000a00 */
[----:B------:R-:W-:Y:S02]  /*3f60*/  UPRMT UR13, UR37, 0x654, UR13 ;  /* 0x00000654250d7896 */ /* 0x000fe4000800000d */
[----:B------:R-:W-:-:S05]  /*3f70*/  UISETP.NE.AND.EX UP3, UPT, UR5, URZ, UPT, UP3 ;  /* 0x000000ff0500728c */ /* 0x000fca000bf65330 */
[----:B------:R-:W4:Y:S08]  /*3f80*/  LDC.64 R16, c[0x0][0xb10] ;  /* 0x0002c400ff107b82 */ /* 0x000f300000000a00 */
[----:B------:R-:W1:Y:S08]  /*3f90*/  LDC.64 R6, c[0x0][0xb18] ;  /* 0x0002c600ff067b82 */ /* 0x000e700000000a00 */
[----:B------:R-:W1:Y:S08]  /*3fa0*/  LDC.64 R4, c[0x0][0xb28] ;  /* 0x0002ca00ff047b82 */ /* 0x000e700000000a00 */
[----:B--23--:R-:W1:Y:S02]  /*3fb0*/  LDC R19, c[0x0][0x374] ;  /* 0x0000dd00ff137b82 */ /* 0x00ce640000000800 */
.L_x_85:
[C---:B------:R-:W-:Y:S02]  /*3fc0*/  LEA R0, R28.reuse, UR7, 0x3 ;  /* 0x000000071c007c11 */ /* 0x040fe4000f8e18ff */
[----:B------:R-:W-:Y:S02]  /*3fd0*/  SHF.L.U32 R2, R27, 0x1f, RZ ;  /* 0x0000001f1b027819 */ /* 0x000fe400000006ff */
[----:B------:R-:W-:Y:S02]  /*3fe0*/  LEA R20, R28, UR7, 0x4 ;  /* 0x000000071c147c11 */ /* 0x000fe4000f8e20ff */
[----:B--2---:R-:W2:Y:S02]  /*3ff0*/  SYNCS.PHASECHK.TRANS64.TRYWAIT P0, [R0+URZ+0xf0], R2 ;  /* 0x0000f002000075a7 */ /* 0x004ea400080011ff */
[----:B--2---:R-:W-:Y:S05]  /*4000*/  @!P0 BRA `(.L_x_75) ;  /* 0x0000005c002c8947 */ /* 0x004fea0003800000 */
.L_x_171:
[----:B------:R-:W-:Y:S01]  /*4010*/  ISETP.GE.AND P0, PT, R40, 0x1, PT ;  /* 0x000000012800780c */ /* 0x000fe20003f06270 */
[----:B------:R-:W3:Y:S01]  /*4020*/  LDS.128 R20, [R20+0x180] ;  /* 0x0001800014147984 */ /* 0x000ee20000000c00 */
[----:B--2---:R-:W-:Y:S01]  /*4030*/  VIADD R0, R0, 0x100 ;  /* 0x0000010000007836 */ /* 0x004fe20000000000 */
[----:B------:R-:W-:Y:S01]  /*4040*/  @!PT LDS RZ, [RZ] ;  /* 0x00000000fffff984 */ /* 0x000fe20000000800 */
[----:B------:R-:W-:Y:S01]  /*4050*/  @!PT LDS RZ, [RZ] ;  /* 0x00000000fffff984 */ /* 0x000fe20000000800 */
[----:B------:R-:W-:Y:S01]  /*4060*/  @!PT LDS RZ, [RZ] ;  /* 0x00000000fffff984 */ /* 0x000fe20000000800 */
[----:B------:R-:W-:Y:S01]  /*4070*/  @!PT LDS RZ, [RZ] ;  /* 0x00000000fffff984 */ /* 0x000fe20000000800 */
[----:B------:R2:W-:Y:S06]  /*4080*/  MEMBAR.ALL.CTA ;  /* 0x0000000000007992 */ /* 0x0005ec0000008000 */
[----:B--2---:R-:W2:Y:S01]  /*4090*/  FENCE.VIEW.ASYNC.S ;  /* 0x00000000000073c6 */ /* 0x004ea20000000000 */
[----:B------:R-:W-:Y:S04]  /*40a0*/  PRMT R0, RZ, 0x654, R0 ;  /* 0x00000654ff007816 */ /* 0x000fe80000000000 */
[----:B--2---:R2:W-:Y:S01]  /*40b0*/  SYNCS.ARRIVE.TRANS64.RED.A1T0 RZ, [R0+URZ], RZ ;  /* 0x000000ff00ff79a7 */ /* 0x0045e200081004ff */
[----:B---3--:R-:W-:Y:S11]  /*40c0*/  LOP3.LUT P3, RZ, R22, 0x1, RZ, 0xc0, !PT ;  /* 0x0000000116ff7812 */ /* 0x008ff6000786c0ff */
[----:B------:R-:W-:Y:S02]  /*40d0*/  @!UPT UIADD3 URZ, UPT, UPT, URZ, URZ, URZ ;  /* 0x000000fffffff290 */ /* 0x000fe4000fffe0ff */
[----:B------:R-:W-:Y:S02]  /*40e0*/  @P3 MOV R11, R20 ;  /* 0x00000014000b3202 */ /* 0x000fe40000000f00 */
[----:B------:R-:W-:Y:S01]  /*40f0*/  @P3 LOP3.LUT R10, R21, 0xffff, RZ, 0xc0, !PT ;  /* 0x0000ffff150a3812 */ /* 0x000fe200078ec0ff */
[----:B--2---:R-:W-:Y:S06]  /*4100*/  @!P0 BRA `(.L_x_76) ;  /* 0x0000000000a48947 */ /* 0x004fec0003800000 */
[-C--:B-1----:R-:W-:Y:S01]  /*4110*/  IMAD.HI.U32 R0, R19, R7.reuse, RZ ;  /* 0x0000000713007227 */ /* 0x082fe200078e00ff */
[----:B------:R-:W-:Y:S02]  /*4120*/  ISETP.NE.AND P0, PT, R6, 0x1, PT ;  /* 0x000000010600780c */ /* 0x000fe40003f05270 */
[----:B------:R-:W-:Y:S01]  /*4130*/  ISETP.NE.AND P2, PT, R40, 0x1, PT ;  /* 0x000000012800780c */ /* 0x000fe20003f45270 */
[----:B----4-:R-:W-:Y:S01]  /*4140*/  IMAD.HI.U32 R9, R24, R16, RZ ;  /* 0x0000001018097227 */ /* 0x010fe200078e00ff */
[----:B------:R-:W-:Y:S02]  /*4150*/  SHF.R.U32.HI R0, RZ, R18, R0 ;  /* 0x00000012ff007219 */ /* 0x000fe40000011600 */
[----:B------:R-:W-:Y:S01]  /*4160*/  ISETP.NE.AND P4, PT, R3, 0x1, PT ;  /* 0x000000010300780c */ /* 0x000fe20003f85270 */
[----:B------:R-:W-:Y:S01]  /*4170*/  IMAD.HI.U32 R13, R10, R7, RZ ;  /* 0x000000070a0d7227 */ /* 0x000fe200078e00ff */
[----:B------:R-:W-:Y:S02]  /*4180*/  SHF.R.U32.HI R9, RZ, R17, R9 ;  /* 0x00000011ff097219 */ /* 0x000fe40000011609 */
[----:B------:R-:W-:Y:S01]  /*4190*/  SEL R0, R19, R0, !P0 ;  /* 0x0000000013007207 */ /* 0x000fe20004000000 */
[----:B------:R-:W-:Y:S01]  /*41a0*/  IMAD.HI.U32 R12, R11, R16, RZ ;  /* 0x000000100b0c7227 */ /* 0x000fe200078e00ff */
[----:B------:R-:W-:Y:S03]  /*41b0*/  SEL R9, R24, R9, !P4 ;  /* 0x0000000918097207 */ /* 0x000fe60006000000 */
[-C--:B------:R-:W-:Y:S01]  /*41c0*/  IMAD.HI.U32 R8, R0, R4.reuse, RZ ;  /* 0x0000000400087227 */ /* 0x080fe200078e00ff */
[----:B------:R-:W-:Y:S03]  /*41d0*/  SHF.R.U32.HI R12, RZ, R17, R12 ;  /* 0x00000011ff0c7219 */ /* 0x000fe6000001160c */
[----:B------:R-:W-:Y:S01]  /*41e0*/  IMAD.HI.U32 R2, R9, R4, RZ ;  /* 0x0000000409027227 */ /* 0x000fe200078e00ff */
[-C--:B------:R-:W-:Y:S02]  /*41f0*/  @P2 SHF.R.U32.HI R0, RZ, R5.reuse, R8 ;  /* 0x00000005ff002219 */ /* 0x080fe40000011608 */
[----:B------:R-:W-:Y:S02]  /*4200*/  SHF.R.U32.HI R8, RZ, R18, R13 ;  /* 0x00000012ff087219 */ /* 0x000fe4000001160d */
[----:B------:R-:W-:Y:S01]  /*4210*/  @P2 SHF.R.U32.HI R9, RZ, R5, R2 ;  /* 0x00000005ff092219 */ /* 0x000fe20000011602 */
[----:B------:R-:W-:Y:S01]  /*4220*/  IMAD R0, R40, R0, RZ ;  /* 0x0000000028007224 */ /* 0x000fe200078e02ff */
[----:B------:R-:W-:Y:S02]  /*4230*/  SEL R8, R10, R8, !P0 ;  /* 0x000000080a087207 */ /* 0x000fe40004000000 */
[----:B------:R-:W-:Y:S01]  /*4240*/  SEL R2, R11, R12, !P4 ;  /* 0x0000000c0b027207 */ /* 0x000fe20006000000 */
[----:B------:R-:W-:Y:S01]  /*4250*/  IMAD R12, R40, R9, RZ ;  /* 0x00000009280c7224 */ /* 0x000fe200078e02ff */
[C---:B------:R-:W-:Y:S01]  /*4260*/  ISETP.GE.AND P0, PT, R8.reuse, R0, PT ;  /* 0x000000000800720c */ /* 0x040fe20003f06270 */
[----:B------:R-:W-:Y:S03]  /*4270*/  IMAD.HI.U32 R0, R8, R4, RZ ;  /* 0x0000000408007227 */ /* 0x000fe600078e00ff */
[----:B------:R-:W-:Y:S02]  /*4280*/  ISETP.GE.OR P0, PT, R2, R12, P0 ;  /* 0x0000000c0200720c */ /* 0x000fe40000706670 */
[-C--:B------:R-:W-:Y:S04]  /*4290*/  SHF.R.U32.HI R0, RZ, R5.reuse, R0 ;  /* 0x00000005ff007219 */ /* 0x080fe80000011600 */
[----:B------:R-:W-:Y:S05]  /*42a0*/  SEL R13, R8, R0, !P2 ;  /* 0x00000000080d7207 */ /* 0x000fea0005000000 */
[----:B------:R-:W-:Y:S02]  /*42b0*/  IMAD.MOV R12, RZ, RZ, -R13 ;  /* 0x000000ffff0c7224 */ /* 0x000fe400078e0a0d */
[----:B------:R-:W-:Y:S04]  /*42c0*/  @!P0 IMAD.HI.U32 R0, R2, R4, RZ ;  /* 0x0000000402008227 */ /* 0x000fe800078e00ff */
[----:B------:R-:W-:Y:S01]  /*42d0*/  IMAD R12, R40, R12, R8 ;  /* 0x0000000c280c7224 */ /* 0x000fe200078e0208 */
[----:B------:R-:W-:Y:S04]  /*42e0*/  @!P0 SHF.R.U32.HI R0, RZ, R5, R0 ;  /* 0x00000005ff008219 */ /* 0x000fe80000011600 */
[----:B------:R-:W-:Y:S04]  /*42f0*/  @!P0 SEL R0, R2, R0, !P2 ;  /* 0x0000000002008207 */ /* 0x000fe80005000000 */
[----:B------:R-:W-:Y:S01]  /*4300*/  @!P0 IADD3 R13, PT, PT, R13, -R0, RZ ;  /* 0x800000000d0d8210 */ /* 0x000fe20007ffe0ff */
[----:B------:R-:W-:Y:S01]  /*4310*/  @!P0 IMAD R0, R9, R12, R0 ;  /* 0x0000000c09008224 */ /* 0x000fe200078e0200 */
[----:B------:R-:W-:Y:S01]  /*4320*/  IADD3 R9, PT, PT, -R8, RZ, RZ ;  /* 0x000000ff08097210 */ /* 0x000fe20007ffe1ff */
[--C-:B------:R-:W-:Y:S02]  /*4330*/  IMAD.MOV R12, RZ, RZ, -R2.reuse ;  /* 0x000000ffff0c7224 */ /* 0x100fe400078e0a02 */
[----:B------:R-:W-:Y:S02]  /*4340*/  @!P0 IMAD R8, R13, R40, R2 ;  /* 0x000000280d088224 */ /* 0x000fe400078e0202 */
[----:B------:R-:W-:Y:S02]  /*4350*/  @!P0 IMAD.MOV.U32 R2, RZ, RZ, R0 ;  /* 0x000000ffff028224 */ /* 0x000fe400078e0000 */
[----:B------:R-:W-:Y:S02]  /*4360*/  IMAD R11, R3, R12, R11 ;  /* 0x0000000c030b7224 */ /* 0x000fe400078e020b */
[----:B------:R-:W-:Y:S02]  /*4370*/  IMAD R10, R6, R9, R10 ;  /* 0x00000009060a7224 */ /* 0x000fe400078e020a */
[----:B------:R-:W-:Y:S02]  /*4380*/  IMAD R11, R2, R3, R11 ;  /* 0x00000003020b7224 */ /* 0x000fe400078e020b */
[----:B------:R-:W-:Y:S02]  /*4390*/  IMAD R10, R8, R6, R10 ;  /* 0x00000006080a7224 */ /* 0x000fe400078e020a */
.L_x_76:
[----:B------:R-:W-:Y:S05]  /*43a0*/  BRA.U UP1, `(.L_x_77) ;  /* 0x0000000101107547 */ /* 0x000fea000b800000 */
[----:B------:R-:W-:Y:S04]  /*43b0*/  MOV R2, UR6 ;  /* 0x0000000600027c02 */ /* 0x000fe80008000f00 */
[----:B------:R-:W-:Y:S04]  /*43c0*/  SHF.L.U32 R2, R2, 0x1f, RZ ;  /* 0x0000001f02027819 */ /* 0x000fe800000006ff */
[----:B------:R-:W2:Y:S02]  /*43d0*/  SYNCS.PHASECHK.TRANS64.TRYWAIT P0, [UR7+0xe8], R2 ;  /* 0x0000e802ff0075a7 */ /* 0x000ea40008001107 */
[----:B--2---:R-:W-:Y:S05]  /*43e0*/  @!P0 BRA `(.L_x_78) ;  /* 0x0000005800488947 */ /* 0x004fea0003800000 */
.L_x_77:
[----:B------:R-:W-:Y:S02]  /*43f0*/  R2UR UR35, R15 ;  /* 0x000000000f2372ca */ /* 0x000fe400000e0000 */
[----:B------:R-:W-:Y:S02]  /*4400*/  R2UR UR34, R14 ;  /* 0x000000000e2272ca */ /* 0x000fe400000e0000 */
[----:B------:R-:W-:Y:S02]  /*4410*/  ISETP.NE.U32.AND P2, PT, RZ, UR4, PT ;  /* 0x00000004ff007c0c */ /* 0x000fe4000bf45070 */
[----:B------:R-:W-:Y:S02]  /*4420*/  SHF.L.U32 R14, R29, 0x1f, RZ ;  /* 0x0000001f1d0e7819 */ /* 0x000fe400000006ff */
[----:B------:R-:W-:Y:S05]  /*4430*/  ISETP.NE.AND.EX P2, PT, RZ, UR5, PT, P2 ;  /* 0x00000005ff007c0c */ /* 0x000fea000bf45320 */
[----:B------:R-:W-:Y:S02]  /*4440*/  USHF.L.U32 UR35, UR35, 0x6, URZ ;  /* 0x0000000623237899 */ /* 0x000fe400080006ff */
[----:B------:R-:W-:Y:S01]  /*4450*/  USHF.L.U32 UR34, UR34, 0x8, URZ ;  /* 0x0000000822227899 */ /* 0x000fe200080006ff */
[----:B------:R-:W-:Y:S11]  /*4460*/  BRA.U !UP3, `(.L_x_79) ;  /* 0x000000010b347547 */ /* 0x000ff6000b800000 */
[----:B------:R-:W-:Y:S01]  /*4470*/  UPLOP3.LUT UP0, UPT, UPT, UPT, UP2, 0x80, 0x8 ;  /* 0x000000000008789c */ /* 0x000fe20003f0f020 */
[----:B--2---:R-:W-:Y:S02]  /*4480*/  HFMA2 R0, -RZ, RZ, 0, 5.9604644775390625e-08 ;  /* 0x00000001ff007431 */ /* 0x004fe400000001ff */
[----:B------:R-:W-:Y:S03]  /*4490*/  IMAD.MOV.U32 R96, RZ, RZ, 0x1 ;  /* 0x00000001ff607424 */ /* 0x000fe600078e00ff */
[----:B------:R-:W-:Y:S05]  /*44a0*/  PLOP3.LUT P0, PT, PT, PT, UP0, 0x80, 0x8 ;  /* 0x000000000008781c */ /* 0x000fea0003f0f008 */
[----:B------:R-:W2:Y:S01]  /*44b0*/  @UP0 LDCU.64 UR10, c[0x0][0x888] ;  /* 0x00011100ff0a07ac */ /* 0x000ea20008000a00 */
[----:B------:R-:W-:Y:S07]  /*44c0*/  @UP0 UIMAD UR8, UR36, UR4, URZ ;  /* 0x00000004240802a4 */ /* 0x000fee000f8e02ff */
[----:B------:R-:W-:Y:S01]  /*44d0*/  @!P0 PRMT R96, R0, 0x7610, R96 ;  /* 0x0000761000608816 */ /* 0x000fe20000000060 */
[----:B--2---:R-:W-:Y:S03]  /*44e0*/  @UP0 UIMAD.WIDE UR10, UR8, 0x4, UR10 ;  /* 0x00000004080a08a5 */ /* 0x004fe6000f8e020a */
[----:B------:R-:W2:Y:S03]  /*44f0*/  @!UP0 LDCU UR8, c[0x0][0x880] ;  /* 0x00011000ff0887ac */ /* 0x000ea60008000800 */
[----:B------:R-:W-:Y:S01]  /*4500*/  IMAD.U32 R8, RZ, RZ, UR10 ;  /* 0x0000000aff087e24 */ /* 0x000fe2000f8e00ff */
[----:B------:R-:W-:Y:S05]  /*4510*/  MOV R9, UR11 ;  /* 0x0000000b00097c02 */ /* 0x000fea0008000f00 */
[----:B-----5:R3:W5:Y:S02]  /*4520*/  @P0 LDG.E R49, desc[UR46][R8.64] ;  /* 0x0000002e08310981 */ /* 0x020764000c1e1900 */
[----:B--23--:R-:W-:Y:S07]  /*4530*/  @!P0 IMAD.U32 R49, RZ, RZ, UR8 ;  /* 0x00000008ff318e24 */ /* 0x00cfee000f8e00ff */
.L_x_79:
[----:B-----5:R-:W-:Y:S01]  /*4540*/  @!P2 FSETP.EQ.AND P0, PT, R49, RZ, PT ;  /* 0x000000ff3100a20b */ /* 0x020fe20003f02000 */
[----:B------:R-:W-:Y:S01]  /*4550*/  @!UPT UIADD3 URZ, UPT, UPT, URZ, URZ, URZ ;  /* 0x000000fffffff290 */ /* 0x000fe2000fffe0ff */
[----:B------:R-:W-:Y:S11]  /*4560*/  @!P2 BRA `(.L_x_80) ;  /* 0x000000000014a947 */ /* 0x000ff60003800000 */
[----:B------:R-:W-:Y:S02]  /*4570*/  LOP3.LUT P2, RZ, R96, 0xff, RZ, 0xc0, !PT ;  /* 0x000000ff60ff7812 */ /* 0x000fe4000784c0ff */
[----:B------:R-:W-:Y:S04]  /*4580*/  PLOP3.LUT P0, PT, PT, PT, UP0, 0x80, 0x8 ;  /* 0x000000000008781c */ /* 0x000fe80003f0f008 */
[----:B------:R-:W-:Y:S07]  /*4590*/  PLOP3.LUT P0, PT, P0, PT, PT, 0x8, 0x80 ;  /* 0x000000000080781c */ /* 0x000fee000070e170 */
[----:B------:R-:W-:Y:S11]  /*45a0*/  @P2 FSETP.EQ.AND P0, PT, R49, RZ, PT ;  /* 0x000000ff3100220b */ /* 0x000ff60003f02000 */
[----:B------:R-:W-:Y:S02]  /*45b0*/  @!UPT UIADD3 URZ, UPT, UPT, URZ, URZ, URZ ;  /* 0x000000fffffff290 */ /* 0x000fe4000fffe0ff */
.L_x_80:
[----:B------:R-:W3:Y:S01]  /*45c0*/  SYNCS.PHASECHK.TRANS64.TRYWAIT P2, [UR7+0xc0], R14 ;  /* 0x0000c00eff0075a7 */ /* 0x000ee20008041107 */
[----:B------:R-:W-:Y:S04]  /*45d0*/  ELECT P4, URZ, PT ;  /* 0x0000000000ff782f */ /* 0x000fe80003880000 */
[----:B------:R-:W-:Y:S11]  /*45e0*/  PLOP3.LUT P4, PT, P0, P4, PT, 0xf2, 0x2f ;  /* 0x00000000002f781c */ /* 0x000ff60000789e72 */
[----:B------:R-:W-:Y:S02]  /*45f0*/  @!UPT UIADD3 URZ, UPT, UPT, URZ, URZ, URZ ;  /* 0x000000fffffff290 */ /* 0x000fe4000fffe0ff */
[----:B-1----:R-:W-:Y:S05]  /*4600*/  @!P4 IADD3 R8, P0, PT, R30, 0x580, RZ ;  /* 0x000005801e08c810 */ /* 0x002fea0007f1e0ff */
[----:B--2---:R-:W-:Y:S01]  /*4610*/  @!P4 IMAD.X R2, RZ, RZ, R31, P0 ;  /* 0x000000ffff02c224 */ /* 0x004fe200000e061f */
[----:B---3--:R-:W-:Y:S07]  /*4620*/  @!P2 BRA `(.L_x_81) ;  /* 0x0000005400d0a947 */ /* 0x008fee0003800000 */
.L_x_174:
[----:B------:R-:W-:Y:S01]  /*4630*/  @!P4 R2UR UR8, R2 ;  /* 0x000000000208c2ca */ /* 0x000fe200000e0000 */
[----:B------:R-:W-:Y:S01]  /*4640*/  VOTEU.ALL UP1, P4 ;  /* 0x0000000000ff7886 */ /* 0x000fe20002020000 */
[----:B------:R-:W-:Y:S01]  /*4650*/  @!P4 R2UR UR9, R8 ;  /* 0x000000000809c2ca */ /* 0x000fe200000e0000 */
[----:B-1----:R-:W-:Y:S01]  /*4660*/  @!P4 IMAD.MOV.U32 R0, RZ, RZ, 0x1000 ;  /* 0x00001000ff00c424 */ /* 0x002fe200078e00ff */
[----:B------:R-:W-:Y:S01]  /*4670*/  UMOV UR10, 0x0 ;  /* 0x00000000000a7882 */ /* 0x000fe20000000000 */
[----:B------:R-:W-:Y:S01]  /*4680*/  UMOV UR11, 0x10000000 ;  /* 0x10000000000b7882 */ /* 0x000fe20000000000 */
[----:B------:R-:W-:Y:S01]  /*4690*/  @!UP1 UIADD3 UR32, UPT, UPT, UR7, 0x200, URZ ;  /* 0x0000020007209890 */ /* 0x000fe2000fffe0ff */
[----:B------:R-:W-:Y:S06]  /*46a0*/  VOTEU.ALL UP1, P4 ;  /* 0x0000000000ff7886 */ /* 0x000fec0002020000 */
[----:B------:R-:W-:Y:S01]  /*46b0*/  IMAD.U32 R9, RZ, RZ, UR8 ;  /* 0x00000008ff097e24 */ /* 0x000fe2000f8e00ff */
[----:B------:R-:W-:Y:S01]  /*46c0*/  UPRMT UR8, UR37, 0x654, UR33 ;  /* 0x0000065425087896 */ /* 0x000fe20008000021 */
[----:B------:R-:W-:Y:S03]  /*46d0*/  IMAD.U32 R8, RZ, RZ, UR9 ;  /* 0x00000009ff087e24 */ /* 0x000fe6000f8e00ff */
[----:B------:R-:W-:Y:S02]  /*46e0*/  @!P4 R2UR UR15, R9 ;  /* 0x00000000090fc2ca */ /* 0x000fe400000e0000 */
[----:B------:R-:W-:Y:S02]  /*46f0*/  @!P4 R2UR UR14, R8 ;  /* 0x00000000080ec2ca */ /* 0x000fe400000e0000 */
[----:B------:R-:W-:Y:S05]  /*4700*/  @!P4 IADD3 R8, P0, PT, R30, 0x580, RZ ;  /* 0x000005801e08c810 */ /* 0x000fea0007f1e0ff */
[----:B------:R-:W-:Y:S06]  /*4710*/  @!P4 IMAD.X R2, RZ, RZ, R31, P0 ;  /* 0x000000ffff02c224 */ /* 0x000fec00000e061f */
[----:B------:R1:W-:Y:S01]  /*4720*/  @!UP1 UTMALDG.3D [UR32], [UR14], desc[UR10] ;  /* 0x00000a200e0095b4 */ /* 0x0003e20008011000 */
[----:B------:R1:W-:Y:S01]  /*4730*/  @!P4 SYNCS.ARRIVE.TRANS64.RED.A0TR RZ, [UR7+0xa0], R0 ;  /* 0x0000a000ffffc9a7 */ /* 0x0003e20008300407 */
[----:B------:R-:W-:Y:S01]  /*4740*/  SYNCS.ARRIVE.TRANS64.RED.A1T0 RZ, [UR8], RZ ;  /* 0x000000ffffff79a7 */ /* 0x000fe20008100408 */
[----:B------:R-:W2:Y:S02]  /*4750*/  SYNCS.PHASECHK.TRANS64.TRYWAIT P2, [UR7+0xc8], R14 ;  /* 0x0000c80eff0075a7 */ /* 0x000ea40008041107 */
[----:B-12---:R-:W-:Y:S05]  /*4760*/  @!P2 BRA `(.L_x_82) ;  /* 0x000000540098a947 */ /* 0x006fea0003800000 */
.L_x_176:
[----:B------:R-:W-:Y:S01]  /*4770*/  @!P4 R2UR UR8, R2 ;  /* 0x000000000208c2ca */ /* 0x000fe200000e0000 */
[----:B------:R-:W-:Y:S01]  /*4780*/  VOTEU.ALL UP1, P4 ;  /* 0x0000000000ff7886 */ /* 0x000fe20002020000 */
[----:B------:R-:W-:Y:S01]  /*4790*/  @!P4 R2UR UR9, R8 ;  /* 0x000000000809c2ca */ /* 0x000fe200000e0000 */
[----:B-1----:R-:W-:Y:S01]  /*47a0*/  @!P4 IMAD.MOV.U32 R0, RZ, RZ, 0x1000 ;  /* 0x00001000ff00c424 */ /* 0x002fe200078e00ff */
[----:B------:R-:W-:Y:S01]  /*47b0*/  UMOV UR10, 0x0 ;  /* 0x00000000000a7882 */ /* 0x000fe20000000000 */
[----:B------:R-:W-:Y:S01]  /*47c0*/  UMOV UR11, 0x10000000 ;  /* 0x10000000000b7882 */ /* 0x000fe20000000000 */
[----:B------:R-:W-:Y:S02]  /*47d0*/  @!UP1 UIADD3 UR26, UPT, UPT, UR34, 0x40, URZ ;  /* 0x00000040221a9890 */ /* 0x000fe4000fffe0ff */
[----:B------:R-:W-:Y:S01]  /*47e0*/  @!UP1 UIADD3 UR24, UPT, UPT, UR7, 0x1200, URZ ;  /* 0x0000120007189890 */ /* 0x000fe2000fffe0ff */
[----:B------:R-:W-:Y:S01]  /*47f0*/  VOTEU.ALL UP1, P4 ;  /* 0x0000000000ff7886 */ /* 0x000fe20002020000 */
[----:B------:R-:W-:Y:S01]  /*4800*/  UMOV UR27, UR35 ;  /* 0x00000023001b7c82 */ /* 0x000fe20008000000 */
[----:B------:R-:W-:Y:S02]  /*4810*/  UMOV UR28, UR36 ;  /* 0x00000024001c7c82 */ /* 0x000fe40008000000 */
        /* <DEDUP_REMOVED lines=12> */
.L_x_178:
[----:B------:R-:W2:Y:S01]  /*48e0*/  LDC.64 R12, c[0x0][0xb18] ;  /* 0x0002c600ff0c7b82 */ /* 0x000ea20000000a00 */
[----:B------:R-:W-:Y:S01]  /*48f0*/  @!P4 R2UR UR8, R2 ;  /* 0x000000000208c2ca */ /* 0x000fe200000e0000 */
[----:B------:R-:W-:Y:S01]  /*4900*/  VOTEU.ALL UP1, P4 ;  /* 0x0000000000ff7886 */ /* 0x000fe20002020000 */
[----:B------:R-:W-:Y:S01]  /*4910*/  @!P4 R2UR UR9, R8 ;  /* 0x000000000809c2ca */ /* 0x000fe200000e0000 */
[----:B-1----:R-:W-:Y:S01]  /*4920*/  @!P4 IMAD.MOV.U32 R0, RZ, RZ, 0x1000 ;  /* 0x00001000ff00c424 */ /* 0x002fe200078e00ff */
[----:B------:R-:W-:Y:S03]  /*4930*/  UMOV UR10, 0x0 ;  /* 0x00000000000a7882 */ /* 0x000fe60000000000 */
[----:B------:R-:W1:Y:S01]  /*4940*/  @!P1 LDC R2, c[0x0][0xb0c] ;  /* 0x0002c300ff029b82 */ /* 0x000e620000000800 */
[----:B------:R-:W-:Y:S01]  /*4950*/  @!UP1 UIADD3 UR18, UPT, UPT, UR34, 0x80, URZ ;  /* 0x0000008022129890 */ /* 0x000fe2000fffe0ff */
[----:B------:R-:W-:Y:S01]  /*4960*/  @P3 SHF.R.U32.HI R26, RZ, 0x10, R21 ;  /* 0x00000010ff1a3819 */ /* 0x000fe20000011615 */
[----:B------:R-:W-:Y:S01]  /*4970*/  @!UP1 UIADD3 UR16, UPT, UPT, UR7, 0x2200, URZ ;  /* 0x0000220007109890 */ /* 0x000fe2000fffe0ff */
[----:B------:R-:W-:Y:S01]  /*4980*/  VIADD R28, R28, 0x1 ;  /* 0x000000011c1c7836 */ /* 0x000fe20000000000 */
[----:B------:R-:W-:Y:S01]  /*4990*/  VOTEU.ALL UP1, P4 ;  /* 0x0000000000ff7886 */ /* 0x000fe20002020000 */
[----:B------:R-:W-:Y:S01]  /*49a0*/  UMOV UR11, 0x10000000 ;  /* 0x10000000000b7882 */ /* 0x000fe20000000000 */
[----:B------:R-:W-:Y:S01]  /*49b0*/  UMOV UR19, UR35 ;  /* 0x0000002300137c82 */ /* 0x000fe20008000000 */
[----:B------:R-:W-:Y:S01]  /*49c0*/  IMAD.U32 R9, RZ, RZ, UR8 ;  /* 0x00000008ff097e24 */ /* 0x000fe2000f8e00ff */
[----:B------:R-:W-:Y:S01]  /*49d0*/  UMOV UR20, UR36 ;  /* 0x0000002400147c82 */ /* 0x000fe20008000000 */
[----:B------:R-:W-:Y:S01]  /*49e0*/  IMAD.U32 R8, RZ, RZ, UR9 ;  /* 0x00000009ff087e24 */ /* 0x000fe2000f8e00ff */
[----:B------:R-:W-:Y:S02]  /*49f0*/  UPRMT UR8, UR37, 0x654, UR17 ;  /* 0x0000065425087896 */ /* 0x000fe40008000011 */
[----:B------:R-:W-:Y:S02]  /*4a00*/  @!P4 R2UR UR15, R9 ;  /* 0x00000000090fc2ca */ /* 0x000fe400000e0000 */
[----:B------:R-:W-:Y:S02]  /*4a10*/  @!P4 R2UR UR14, R8 ;  /* 0x00000000080ec2ca */ /* 0x000fe400000e0000 */
[----:B------:R-:W3:Y:S11]  /*4a20*/  LDC.64 R8, c[0x0][0xb10] ;  /* 0x0002c400ff087b82 */ /* 0x000ef60000000a00 */
[----:B------:R1:W-:Y:S01]  /*4a30*/  @!UP1 UTMALDG.3D [UR16], [UR14], desc[UR10] ;  /* 0x00000a100e0095b4 */ /* 0x0003e20008011000 */
[----:B------:R5:W-:Y:S01]  /*4a40*/  @!P4 SYNCS.ARRIVE.TRANS64.RED.A0TR RZ, [UR7+0xb0], R0 ;  /* 0x0000b000ffffc9a7 */ /* 0x000be20008300407 */
[C---:B---3--:R-:W-:Y:S01]  /*4a50*/  @!P1 IMAD.HI.U32 R8, R11.reuse, R8, RZ ;  /* 0x000000080b089227 */ /* 0x048fe200078e00ff */
[----:B--2---:R-:W-:Y:S02]  /*4a60*/  @!P1 ISETP.NE.AND P0, PT, R12, 0x1, PT ;  /* 0x000000010c00980c */ /* 0x004fe40003f05270 */
[----:B-1----:R-:W-:Y:S01]  /*4a70*/  @!P1 ISETP.NE.AND P2, PT, R2, 0x1, PT ;  /* 0x000000010200980c */ /* 0x002fe20003f45270 */
[----:B------:R-:W-:Y:S01]  /*4a80*/  SYNCS.ARRIVE.TRANS64.RED.A1T0 RZ, [UR8], RZ ;  /* 0x000000ffffff79a7 */ /* 0x000fe20008100408 */
[C---:B------:R-:W-:Y:S01]  /*4a90*/  @!P1 IMAD.HI.U32 R13, R10.reuse, R13, RZ ;  /* 0x0000000d0a0d9227 */ /* 0x040fe200078e00ff */
[----:B------:R-:W-:Y:S04]  /*4aa0*/  @!P1 SHF.R.U32.HI R8, RZ, R9, R8 ;  /* 0x00000009ff089219 */ /* 0x000fe80000011608 */
[----:B------:R-:W-:Y:S01]  /*4ab0*/  @!P1 SEL R8, R11, R8, !P2 ;  /* 0x000000080b089207 */ /* 0x000fe20005000000 */
[----:B------:R-:W1:Y:S01]  /*4ac0*/  SYNCS.PHASECHK.TRANS64.TRYWAIT P5, [UR7+0xd8], R14 ;  /* 0x0000d80eff0075a7 */ /* 0x000e6200080a1107 */
[----:B-----5:R-:W2:Y:S02]  /*4ad0*/  @!P1 LDC R0, c[0x0][0xb20] ;  /* 0x0002c800ff009b82 */ /* 0x020ea40000000800 */
[----:B--2---:R-:W-:Y:S04]  /*4ae0*/  @!P1 SHF.R.U32.HI R0, RZ, R0, R13 ;  /* 0x00000000ff009219 */ /* 0x004fe8000001160d */
[----:B------:R-:W-:Y:S05]  /*4af0*/  @!P1 SEL R9, R10, R0, !P0 ;  /* 0x000000000a099207 */ /* 0x000fea0004000000 */
[----:B------:R-:W-:Y:S02]  /*4b00*/  @!P1 IMAD.IADD R0, R9, 0x1, -R8 ;  /* 0x0000000109009824 */ /* 0x000fe400078e0a08 */
[----:B------:R-:W-:Y:S02]  /*4b10*/  @!P1 IMAD.IADD R8, R8, 0x1, -R9 ;  /* 0x0000000108089824 */ /* 0x000fe400078e0a09 */
[----:B------:R-:W-:Y:S02]  /*4b20*/  @!P1 IMAD R11, R0, R2, R11 ;  /* 0x00000002000b9224 */ /* 0x000fe400078e020b */
[----:B------:R-:W-:Y:S01]  /*4b30*/  @!P1 IMAD R10, R8, R12, R10 ;  /* 0x0000000c080a9224 */ /* 0x000fe200078e020a */
[----:B-1----:R-:W-:Y:S06]  /*4b40*/  @!P5 BRA `(.L_x_84) ;  /* 0x0000005000d0d947 */ /* 0x002fec0003800000 */
.L_x_180:
[----:B------:R-:W-:Y:S01]  /*4b50*/  @!P4 IADD3 R2, P0, PT, R30, 0x580, RZ ;  /* 0x000005801e02c810 */ /* 0x000fe20007f1e0ff */
[----:B------:R-:W-:Y:S01]  /*4b60*/  VOTEU.ALL UP1, P4 ;  /* 0x0000000000ff7886 */ /* 0x000fe20002020000 */
[----:B------:R-:W-:Y:S01]  /*4b70*/  UMOV UR18, 0x0 ;  /* 0x0000000000127882 */ /* 0x000fe20000000000 */
[----:B------:R-:W-:Y:S01]  /*4b80*/  UMOV UR19, 0x10000000 ;  /* 0x1000000000137882 */ /* 0x000fe20000000000 */
[----:B------:R-:W-:Y:S01]  /*4b90*/  @!P4 R2UR UR9, R2 ;  /* 0x000000000209c2ca */ /* 0x000fe200000e0000 */
[----:B-1----:R-:W-:Y:S01]  /*4ba0*/  @!P4 IMAD.X R0, RZ, RZ, R31, P0 ;  /* 0x000000ffff00c224 */ /* 0x002fe200000e061f */
[----:B------:R-:W-:Y:S01]  /*4bb0*/  @!UP1 UIADD3 UR10, UPT, UPT, UR34, 0xc0, URZ ;  /* 0x000000c0220a9890 */ /* 0x000fe2000fffe0ff */
[----:B------:R-:W-:Y:S01]  /*4bc0*/  ISETP.NE.AND P0, PT, R28, 0x2, PT ;  /* 0x000000021c00780c */ /* 0x000fe20003f05270 */
[----:B------:R-:W-:Y:S01]  /*4bd0*/  UMOV UR11, UR35 ;  /* 0x00000023000b7c82 */ /* 0x000fe20008000000 */
[----:B------:R-:W-:Y:S01]  /*4be0*/  UMOV UR12, UR36 ;  /* 0x00000024000c7c82 */ /* 0x000fe20008000000 */
[----:B------:R-:W-:Y:S01]  /*4bf0*/  @!P4 R2UR UR8, R0 ;  /* 0x000000000008c2ca */ /* 0x000fe200000e0000 */
[----:B------:R-:W-:Y:S01]  /*4c00*/  IMAD.IADD R14, R10, 0x1, R94 ;  /* 0x000000010a0e7824 */ /* 0x000fe200078e025e */
[----:B------:R-:W-:Y:S01]  /*4c10*/  @P3 R2UR UR36, R26 ;  /* 0x000000001a2432ca */ /* 0x000fe200000e0000 */
[----:B------:R-:W-:Y:S01]  /*4c20*/  IMAD.IADD R15, R11, 0x1, R95 ;  /* 0x000000010b0f7824 */ /* 0x000fe200078e025f */
[----:B------:R-:W-:Y:S02]  /*4c30*/  SEL R0, RZ, 0x1, P0 ;  /* 0x00000001ff007807 */ /* 0x000fe40000000000 */
[----:B------:R-:W-:Y:S01]  /*4c40*/  LOP3.LUT R29, R29, 0x1, RZ, 0x3c, !PT ;  /* 0x000000011d1d7812 */ /* 0x000fe200078e3cff */
[----:B------:R-:W-:Y:S01]  /*4c50*/  IMAD.U32 R8, RZ, RZ, UR9 ;  /* 0x00000009ff087e24 */ /* 0x000fe2000f8e00ff */
[----:B------:R-:W-:Y:S01]  /*4c60*/  @!UP1 UIADD3 UR9, UPT, UPT, UR7, 0xb8, URZ ;  /* 0x000000b807099890 */ /* 0x000fe2000fffe0ff */
[----:B------:R-:W-:Y:S02]  /*4c70*/  LOP3.LUT R27, R27, R0, RZ, 0x3c, !PT ;  /* 0x000000001b1b7212 */ /* 0x000fe400078e3cff */
[----:B------:R-:W-:Y:S02]  /*4c80*/  SEL R28, R28, RZ, P0 ;  /* 0x000000ff1c1c7207 */ /* 0x000fe40000000000 */
[----:B------:R-:W-:Y:S01]  /*4c90*/  IMAD.U32 R9, RZ, RZ, UR8 ;  /* 0x00000008ff097e24 */ /* 0x000fe2000f8e00ff */
[----:B------:R-:W-:Y:S01]  /*4ca0*/  @!P4 R2UR UR14, R8 ;  /* 0x00000000080ec2ca */ /* 0x000fe200000e0000 */
[----:B------:R-:W-:Y:S01]  /*4cb0*/  @!UP1 UIADD3 UR8, UPT, UPT, UR7, 0x3200, URZ ;  /* 0x0000320007089890 */ /* 0x000fe2000fffe0ff */
[----:B------:R-:W-:Y:S02]  /*4cc0*/  VOTEU.ALL UP1, P4 ;  /* 0x0000000000ff7886 */ /* 0x000fe40002020000 */
[----:B------:R-:W-:Y:S11]  /*4cd0*/  @!P4 R2UR UR15, R9 ;  /* 0x00000000090fc2ca */ /* 0x000ff600000e0000 */
[----:B------:R-:W-:Y:S02]  /*4ce0*/  @!UPT UIADD3 URZ, UPT, UPT, URZ, URZ, URZ ;  /* 0x000000fffffff290 */ /* 0x000fe4000fffe0ff */
[----:B------:R2:W-:Y:S01]  /*4cf0*/  @!UP1 UTMALDG.3D [UR8], [UR14], desc[UR18] ;  /* 0x000012080e0095b4 */ /* 0x0005e20008011000 */
[----:B------:R2:W-:Y:S01]  /*4d00*/  @!P4 SYNCS.ARRIVE.TRANS64.RED.A0TR RZ, [UR7+0xb8], R25 ;  /* 0x0000b819ffffc9a7 */ /* 0x0005e20008300407 */
[----:B------:R-:W-:Y:S01]  /*4d10*/  UPLOP3.LUT UP1, UPT, UPT, UPT, UPT, 0x80, 0x8 ;  /* 0x000000000008789c */ /* 0x000fe20003f2f070 */
[----:B------:R-:W-:Y:S01]  /*4d20*/  SYNCS.ARRIVE.TRANS64.RED.A1T0 RZ, [UR13], RZ ;  /* 0x000000ffffff79a7 */ /* 0x000fe2000810040d */
[----:B------:R-:W-:Y:S09]  /*4d30*/  @P3 BRA `(.L_x_85) ;  /* 0xfffffff000a03947 */ /* 0x000ff2000383ffff */
[----:B------:R-:W-:-:S04]  /*4d40*/  SHF.L.U32 R2, R29, 0x1f, RZ ;  /* 0x0000001f1d027819 */ /* 0x000fc800000006ff */
[----:B------:R-:W1:Y:S02]  /*4d50*/  SYNCS.PHASECHK.TRANS64.TRYWAIT P0, [UR7+0xc0], R2 ;  /* 0x0000c002ff0075a7 */ /* 0x000e640008001107 */
[----:B-1----:R-:W-:Y:S05]  /*4d60*/  @!P0 BRA `(.L_x_86) ;  /* 0x0000005000608947 */ /* 0x002fea0003800000 */
.L_x_182:
[----:B------:R-:W3:Y:S02]  /*4d70*/  SYNCS.PHASECHK.TRANS64.TRYWAIT P0, [UR7+0xc8], R2 ;  /* 0x0000c802ff0075a7 */ /* 0x000ee40008001107 */
[----:B---3--:R-:W-:Y:S05]  /*4d80*/  @!P0 BRA `(.L_x_87) ;  /* 0x0000005000708947 */ /* 0x008fea0003800000 */
.L_x_184:
[----:B------:R-:W3:Y:S02]  /*4d90*/  SYNCS.PHASECHK.TRANS64.TRYWAIT P0, [UR7+0xd0], R2 ;  /* 0x0000d002ff0075a7 */ /* 0x000ee40008001107 */
[----:B---3--:R-:W-:Y:S05]  /*4da0*/  @!P0 BRA `(.L_x_88) ;  /* 0x0000005000808947 */ /* 0x008fea0003800000 */
.L_x_186:
[----:B-1----:R-:W-:-:S07]  /*4db0*/  MOV R0, UR7 ;  /* 0x0000000700007c02 */ /* 0x002fce0008000f00 */
.L_x_89:
[----:B-1----:R-:W-:-:S04]  /*4dc0*/  SHF.L.U32 R2, R29, 0x1f, RZ ;  /* 0x0000001f1d027819 */ /* 0x002fc800000006ff */
[----:B------:R1:W3:Y:S03]  /*4dd0*/  SYNCS.PHASECHK.TRANS64.TRYWAIT P0, [R0+URZ+0xd8], R2 ;  /* 0x0000d802000075a7 */ /* 0x0002e600080011ff */
[----:B---3--:R-:W-:Y:S05]  /*4de0*/  @!P0 NANOSLEEP.SYNCS 0x989680 ;  /* 0x009896800000895d */ /* 0x008fea0003900000 */
[----:B------:R-:W3:Y:S02]  /*4df0*/  @!P0 SYNCS.PHASECHK.TRANS64 P0, [R0+URZ+0xd8], R2 ;  /* 0x0000d802000085a7 */ /* 0x000ee400080010ff */
[----:B--23--:R-:W-:Y:S05]  /*4e00*/  @P0 EXIT ;  /* 0x000000000000094d */ /* 0x00cfea0003800000 */
[----:B------:R-:W-:Y:S05]  /*4e10*/  BRA `(.L_x_89) ;  /* 0xfffffffc00e87947 */ /* 0x000fea000383ffff */
.L_x_74:
[----:B------:R-:W-:-:S06]  /*4e20*/  UISETP.GE.AND UP1, UPT, UR8, 0x4, UPT ;  /* 0x000000040800788c */ /* 0x000fcc000bf26270 */
[----:B------:R-:W-:-:S13]  /*4e30*/  PLOP3.LUT P0, PT, PT, PT, UP1, 0x80, 0x8 ;  /* 0x000000000008781c */ /* 0x000fda0003f0f018 */
[----:B------:R-:W-:Y:S05]  /*4e40*/  @!P0 EXIT ;  /* 0x000000000000894d */ /* 0x000fea0003800000 */
[----:B------:R-:W-:Y:S01]  /*4e50*/  BAR.SYNC.DEFER_BLOCKING 0x6, 0xa0 ;  /* 0x0182800000007b1d */ /* 0x000fe20000010000 */
[C---:B------:R-:W-:Y:S01]  /*4e60*/  IMAD.SHL.U32 R3, R108.reuse, 0x40, RZ ;  /* 0x000000406c037824 */ /* 0x040fe200078e00ff */
[C---:B------:R-:W-:Y:S01]  /*4e70*/  LOP3.LUT R110, R108.reuse, 0x60, RZ, 0xc0, !PT ;  /* 0x000000606c6e7812 */ /* 0x040fe200078ec0ff */
[C---:B------:R-:W-:Y:S01]  /*4e80*/  IMAD.SHL.U32 R100, R108.reuse, 0x20, RZ ;  /* 0x000000206c647824 */ /* 0x040fe200078e00ff */
[----:B------:R-:W-:Y:S01]  /*4e90*/  CS2R R106, SRZ ;  /* 0x00000000006a7805 */ /* 0x000fe2000001ff00 */
[C---:B------:R-:W-:Y:S01]  /*4ea0*/  IMAD.SHL.U32 R4, R108.reuse, 0x2, RZ ;  /* 0x000000026c047824 */ /* 0x040fe200078e00ff */
[----:B------:R-:W-:Y:S02]  /*4eb0*/  UMOV UR49, 0x400 ;  /* 0x0000040000317882 */ /* 0x000fe40000000000 */
[----:B------:R-:W1:Y:S01]  /*4ec0*/  LDC R99, c[0x0][0x370] ;  /* 0x0000dc00ff637b82 */ /* 0x000e620000000800 */
[----:B------:R-:W-:Y:S01]  /*4ed0*/  ULEA UR49, UR37, UR49, 0x18 ;  /* 0x0000003125317291 */ /* 0x000fe2000f8ec0ff */
[----:B------:R-:W-:Y:S01]  /*4ee0*/  LOP3.LUT R2, R3, 0x180, RZ, 0xc0, !PT ;  /* 0x0000018003027812 */ /* 0x000fe200078ec0ff */
[----:B------:R-:W-:Y:S01]  /*4ef0*/  IMAD.U32 R46, R108, 0x10000, RZ ;  /* 0x000100006c2e7824 */ /* 0x000fe200078e00ff */
[----:B------:R-:W-:Y:S01]  /*4f00*/  LOP3.LUT R100, R100, 0xc00, RZ, 0xc0, !PT ;  /* 0x00000c0064647812 */ /* 0x000fe200078ec0ff */
[----:B------:R-:W-:Y:S01]  /*4f10*/  UIADD3 UR4, UPT, UPT, UR49, 0x4200, URZ ;  /* 0x0000420031047890 */ /* 0x000fe2000fffe0ff */
[----:B------:R-:W-:Y:S01]  /*4f20*/  LOP3.LUT R4, R2, 0x20, R4, 0xf8, !PT ;  /* 0x0000002002047812 */ /* 0x000fe200078ef804 */
[----:B------:R-:W-:Y:S01]  /*4f30*/  IMAD.SHL.U32 R2, R108, 0x8, RZ ;  /* 0x000000086c027824 */ /* 0x000fe200078e00ff */
[----:B------:R-:W2:Y:S01]  /*4f40*/  LDC R42, c[0x0][0xb0c] ;  /* 0x0002c300ff2a7b82 */ /* 0x000ea20000000800 */
[----:B------:R-:W-:Y:S01]  /*4f50*/  LOP3.LUT R100, R100, 0x40, R3, 0xf8, !PT ;  /* 0x0000004064647812 */ /* 0x000fe200078ef803 */
[----:B------:R-:W-:Y:S01]  /*4f60*/  IMAD.MOV.U32 R45, RZ, RZ, RZ ;  /* 0x000000ffff2d7224 */ /* 0x000fe200078e00ff */
[----:B------:R-:W-:Y:S01]  /*4f70*/  LOP3.LUT R46, R46, 0x600000, RZ, 0xc0, !PT ;  /* 0x006000002e2e7812 */ /* 0x000fe200078ec0ff */
[----:B------:R-:W-:Y:S01]  /*4f80*/  IMAD.MOV.U32 R112, RZ, RZ, RZ ;  /* 0x000000ffff707224 */ /* 0x000fe200078e00ff */
[----:B------:R-:W-:-:S02]  /*4f90*/  LOP3.LUT R108, R108, 0x2, RZ, 0xc0, !PT ;  /* 0x000000026c6c7812 */ /* 0x000fc400078ec0ff */
[----:B------:R-:W-:Y:S02]  /*4fa0*/  CS2R R104, SRZ ;  /* 0x0000000000687805 */ /* 0x000fe4000001ff00 */
[----:B------:R-:W-:Y:S01]  /*4fb0*/  LOP3.LUT R2, R4, 0x30, R2, 0x78, !PT ;  /* 0x0000003004027812 */ /* 0x000fe200078e7802 */
[----:B------:R-:W4:Y:S01]  /*4fc0*/  LDC R97, c[0x0][0xb20] ;  /* 0x0002c800ff617b82 */ /* 0x000f220000000800 */
[----:B------:R-:W3:Y:S01]  /*4fd0*/  LDS R0, [UR49+0x1a0] ;  /* 0x0001a031ff007984 */ /* 0x000ee20008000800 */
[----:B------:R-:W-:Y:S01]  /*4fe0*/  LOP3.LUT R100, R100, 0x200, R3, 0xf8, !PT ;  /* 0x0000020064647812 */ /* 0x000fe200078ef803 */
[----:B------:R-:W-:Y:S01]  /*4ff0*/  IMAD.MOV R102, RZ, RZ, -R108 ;  /* 0x000000ffff667224 */ /* 0x000fe200078e0a6c */
[----:B------:R-:W1:Y:S01]  /*5000*/  LDCU.64 UR52, c[0x0][0x348] ;  /* 0x00006900ff3477ac */ /* 0x000e620008000a00 */
[----:B------:R-:W-:Y:S01]  /*5010*/  IMAD.U32 R109, RZ, RZ, UR4 ;  /* 0x00000004ff6d7e24 */ /* 0x000fe2000f8e00ff */
[----:B------:R-:W-:Y:S02]  /*5020*/  LOP3.LUT R100, R100, R2, RZ, 0xfc, !PT ;  /* 0x0000000264647212 */ /* 0x000fe400078efcff */
[----:B------:R-:W1:Y:S01]  /*5030*/  LDC R41, c[0x0][0xb30] ;  /* 0x0002cc00ff297b82 */ /* 0x000e620000000800 */
[----:B------:R-:W1:Y:S01]  /*5040*/  LDCU.64 UR38, c[0x0][0x888] ;  /* 0x00011100ff2677ac */ /* 0x000e620008000a00 */
[----:B------:R-:W1:Y:S06]  /*5050*/  LDCU.64 UR44, c[0x0][0x890] ;  /* 0x00011200ff2c77ac */ /* 0x000e6c0008000a00 */
[----:B------:R-:W1:Y:S01]  /*5060*/  LDC.64 R92, c[0x0][0xb10] ;  /* 0x0002c400ff5c7b82 */ /* 0x000e620000000a00 */
[----:B------:R-:W-:-:S07]  /*5070*/  UIADD3 UR48, UPT, UPT, UR49, 0x200, URZ ;  /* 0x0000020031307890 */ /* 0x000fce000fffe0ff */
[----:B------:R-:W1:Y:S08]  /*5080*/  LDC.64 R38, c[0x0][0xb18] ;  /* 0x0002c600ff267b82 */ /* 0x000e700000000a00 */
[----:B------:R-:W1:Y:S08]  /*5090*/  LDC.64 R36, c[0x0][0xb28] ;  /* 0x0002ca00ff247b82 */ /* 0x000e700000000a00 */
[----:B------:R-:W1:Y:S01]  /*50a0*/  LDC.64 R90, c[0x0][0x8b0] ;  /* 0x00022c00ff5a7b82 */ /* 0x000e620000000a00 */
[----:B---3--:R-:W-:-:S07]  /*50b0*/  IMAD.IADD R46, R0, 0x1, R46 ;  /* 0x00000001002e7824 */ /* 0x008fce00078e022e */
[----:B------:R-:W3:Y:S08]  /*50c0*/  LDC.64 R88, c[0x0][0x8a8] ;  /* 0x00022a00ff587b82 */ /* 0x000ef00000000a00 */
[----:B--2-4-:R-:W1:Y:S02]  /*50d0*/  LDC R98, c[0x0][0x374] ;  /* 0x0000dd00ff627b82 */ /* 0x014e640000000800 */
.L_x_131:
[----:B------:R-:W-:Y:S02]  /*50e0*/  LEA R0, R112, UR49, 0x3 ;  /* 0x0000003170007c11 */ /* 0x000fe4000f8e18ff */
[----:B------:R-:W-:Y:S02]  /*50f0*/  SHF.L.U32 R2, R106, 0x1f, RZ ;  /* 0x0000001f6a027819 */ /* 0x000fe400000006ff */
[----:B------:R-:W-:Y:S02]  /*5100*/  LEA R16, R112, UR49, 0x4 ;  /* 0x0000003170107c11 */ /* 0x000fe4000f8e20ff */
[----:B------:R-:W2:Y:S02]  /*5110*/  SYNCS.PHASECHK.TRANS64.TRYWAIT P0, [R0+URZ+0xf0], R2 ;  /* 0x0000f002000075a7 */ /* 0x000ea400080011ff */
[----:B-12---:R-:W-:Y:S05]  /*5120*/  @!P0 BRA `(.L_x_90) ;  /* 0x0000004c00b88947 */ /* 0x006fea0003800000 */
.L_x_187:
[----:B------:R-:W4:Y:S01]  /*5130*/  LDC.64 R10, c[0x0][0xb10] ;  /* 0x0002c400ff0a7b82 */ /* 0x000f220000000a00 */
[----:B------:R-:W3:Y:S01]  /*5140*/  LDS.128 R16, [R16+0x180] ;  /* 0x0001800010107984 */ /* 0x000ee20000000c00 */
[----:B-1----:R-:W-:Y:S01]  /*5150*/  ISETP.NE.AND P1, PT, R41, 0x1, PT ;  /* 0x000000012900780c */ /* 0x002fe20003f25270 */
[----:B--2---:R-:W-:Y:S01]  /*5160*/  VIADD R0, R0, 0x100 ;  /* 0x0000010000007836 */ /* 0x004fe20000000000 */
[----:B------:R-:W-:Y:S04]  /*5170*/  ISETP.GE.AND P0, PT, R40, 0x1, PT ;  /* 0x000000012800780c */ /* 0x000fe80003f06270 */
[----:B------:R-:W1:Y:S01]  /*5180*/  LDC.64 R8, c[0x0][0xb18] ;  /* 0x0002c600ff087b82 */ /* 0x000e620000000a00 */
[----:B------:R-:W-:Y:S01]  /*5190*/  PRMT R0, RZ, 0x654, R0 ;  /* 0x00000654ff007816 */ /* 0x000fe20000000000 */
[----:B------:R-:W-:Y:S01]  /*51a0*/  @!PT LDS RZ, [RZ] ;  /* 0x00000000fffff984 */ /* 0x000fe20000000800 */
[----:B------:R-:W-:Y:S01]  /*51b0*/  @!PT LDS RZ, [RZ] ;  /* 0x00000000fffff984 */ /* 0x000fe20000000800 */
[----:B------:R-:W-:Y:S01]  /*51c0*/  @!PT LDS RZ, [RZ] ;  /* 0x00000000fffff984 */ /* 0x000fe20000000800 */
[----:B------:R-:W-:Y:S01]  /*51d0*/  @!PT LDS RZ, [RZ] ;  /* 0x00000000fffff984 */ /* 0x000fe20000000800 */
[----:B------:R2:W-:Y:S06]  /*51e0*/  MEMBAR.ALL.CTA ;  /* 0x0000000000007992 */ /* 0x0005ec0000008000 */
[----:B--2---:R-:W2:Y:S01]  /*51f0*/  FENCE.VIEW.ASYNC.S ;  /* 0x00000000000073c6 */ /* 0x004ea20000000000 */
[----:B------:R-:W1:Y:S08]  /*5200*/  @!P1 LDC R12, c[0x0][0xb20] ;  /* 0x0002c800ff0c9b82 */ /* 0x000e700000000800 */
[----:B------:R-:W1:Y:S01]  /*5210*/  @!P1 LDC R7, c[0x0][0xb0c] ;  /* 0x0002c300ff079b82 */ /* 0x000e620000000800 */
[----:B--2---:R2:W-:Y:S01]  /*5220*/  SYNCS.ARRIVE.TRANS64.RED.A1T0 RZ, [R0+URZ], RZ ;  /* 0x000000ff00ff79a7 */ /* 0x0045e200081004ff */
[----:B---3--:R-:W-:Y:S04]  /*5230*/  LOP3.LUT P4, RZ, R18, 0x1, RZ, 0xc0, !PT ;  /* 0x0000000112ff7812 */ /* 0x008fe8000788c0ff */
[----:B------:R-:W-:Y:S09]  /*5240*/  P2R R111, PR, RZ, 0x10 ;  /* 0x00000010ff6f7803 */ /* 0x000ff20000000000 */
[----:B------:R-:W-:Y:S02]  /*5250*/  @P4 MOV R44, R16 ;  /* 0x00000010002c4202 */ /* 0x000fe40000000f00 */
[----:B------:R-:W-:Y:S01]  /*5260*/  @P4 LOP3.LUT R43, R17, 0xffff, RZ, 0xc0, !PT ;  /* 0x0000ffff112b4812 */ /* 0x000fe200078ec0ff */
[----:B--2-4-:R-:W-:Y:S06]  /*5270*/  @!P0 BRA `(.L_x_91) ;  /* 0x0000000000a48947 */ /* 0x014fec0003800000 */
[----:B------:R-:W-:Y:S01]  /*5280*/  IMAD.HI.U32 R0, R98, R39, RZ ;  /* 0x0000002762007227 */ /* 0x000fe200078e00ff */
[----:B------:R-:W-:Y:S02]  /*5290*/  ISETP.NE.AND P0, PT, R38, 0x1, PT ;  /* 0x000000012600780c */ /* 0x000fe40003f05270 */
[----:B------:R-:W-:Y:S01]  /*52a0*/  ISETP.NE.AND P2, PT, R40, 0x1, PT ;  /* 0x000000012800780c */ /* 0x000fe20003f45270 */
[----:B------:R-:W-:Y:S01]  /*52b0*/  IMAD.HI.U32 R4, R99, R92, RZ ;  /* 0x0000005c63047227 */ /* 0x000fe200078e00ff */
[----:B------:R-:W-:Y:S02]  /*52c0*/  SHF.R.U32.HI R0, RZ, R97, R0 ;  /* 0x00000061ff007219 */ /* 0x000fe40000011600 */
[----:B------:R-:W-:Y:S01]  /*52d0*/  ISETP.NE.AND P3, PT, R42, 0x1, PT ;  /* 0x000000012a00780c */ /* 0x000fe20003f65270 */
[----:B------:R-:W-:Y:S01]  /*52e0*/  IMAD.HI.U32 R6, R43, R39, RZ ;  /* 0x000000272b067227 */ /* 0x000fe200078e00ff */
[-C--:B------:R-:W-:Y:S02]  /*52f0*/  SHF.R.U32.HI R4, RZ, R93.reuse, R4 ;  /* 0x0000005dff047219 */ /* 0x080fe40000011604 */
[----:B------:R-:W-:Y:S01]  /*5300*/  SEL R0, R98, R0, !P0 ;  /* 0x0000000062007207 */ /* 0x000fe20004000000 */
[----:B------:R-:W-:Y:S01]  /*5310*/  IMAD.HI.U32 R5, R44, R92, RZ ;  /* 0x0000005c2c057227 */ /* 0x000fe200078e00ff */
[----:B------:R-:W-:Y:S03]  /*5320*/  SEL R4, R99, R4, !P3 ;  /* 0x0000000463047207 */ /* 0x000fe60005800000 */
[-C--:B------:R-:W-:Y:S01]  /*5330*/  IMAD.HI.U32 R3, R0, R36.reuse, RZ ;  /* 0x0000002400037227 */ /* 0x080fe200078e00ff */
[----:B------:R-:W-:Y:S03]  /*5340*/  SHF.R.U32.HI R5, RZ, R93, R5 ;  /* 0x0000005dff057219 */ /* 0x000fe60000011605 */
[----:B------:R-:W-:Y:S01]  /*5350*/  IMAD.HI.U32 R2, R4, R36, RZ ;  /* 0x0000002404027227 */ /* 0x000fe200078e00ff */
[----:B------:R-:W-:Y:S02]  /*5360*/  @P2 SHF.R.U32.HI R0, RZ, R37, R3 ;  /* 0x00000025ff002219 */ /* 0x000fe40000011603 */
[----:B------:R-:W-:Y:S02]  /*5370*/  SHF.R.U32.HI R3, RZ, R97, R6 ;  /* 0x00000061ff037219 */ /* 0x000fe40000011606 */
[----:B------:R-:W-:Y:S01]  /*5380*/  @P2 SHF.R.U32.HI R4, RZ, R37, R2 ;  /* 0x00000025ff042219 */ /* 0x000fe20000011602 */
[----:B------:R-:W-:Y:S01]  /*5390*/  IMAD R0, R40, R0, RZ ;  /* 0x0000000028007224 */ /* 0x000fe200078e02ff */
[----:B------:R-:W-:Y:S02]  /*53a0*/  SEL R3, R43, R3, !P0 ;  /* 0x000000032b037207 */ /* 0x000fe40004000000 */
[----:B------:R-:W-:Y:S01]  /*53b0*/  SEL R2, R44, R5, !P3 ;  /* 0x000000052c027207 */ /* 0x000fe20005800000 */
[----:B------:R-:W-:Y:S01]  /*53c0*/  IMAD R5, R40, R4, RZ ;  /* 0x0000000428057224 */ /* 0x000fe200078e02ff */
[C---:B------:R-:W-:Y:S01]  /*53d0*/  ISETP.GE.AND P0, PT, R3.reuse, R0, PT ;  /* 0x000000000300720c */ /* 0x040fe20003f06270 */
[C---:B------:R-:W-:Y:S03]  /*53e0*/  IMAD.HI.U32 R0, R3.reuse, R36, RZ ;  /* 0x0000002403007227 */ /* 0x040fe600078e00ff */
[C---:B------:R-:W-:Y:S02]  /*53f0*/  ISETP.GE.OR P0, PT, R2.reuse, R5, P0 ;  /* 0x000000050200720c */ /* 0x040fe40000706670 */
[----:B------:R-:W-:Y:S04]  /*5400*/  SHF.R.U32.HI R0, RZ, R37, R0 ;  /* 0x00000025ff007219 */ /* 0x000fe80000011600 */
[C---:B------:R-:W-:Y:S05]  /*5410*/  SEL R6, R3.reuse, R0, !P2 ;  /* 0x0000000003067207 */ /* 0x040fea0005000000 */
        /* <DEDUP_REMOVED lines=14> */
[----:B------:R-:W-:Y:S07]  /*5500*/  IMAD R43, R3, R38, R43 ;  /* 0x00000026032b7224 */ /* 0x000fee00078e022b */
.L_x_91:
[----:B-1----:R-:W-:Y:S01]  /*5510*/  @!P1 ISETP.NE.AND P0, PT, R8, 0x1, PT ;  /* 0x000000010800980c */ /* 0x002fe20003f05270 */
[----:B------:R-:W-:Y:S01]  /*5520*/  @!P1 IMAD.HI.U32 R0, R44, R10, RZ ;  /* 0x0000000a2c009227 */ /* 0x000fe200078e00ff */
[----:B------:R-:W-:Y:S01]  /*5530*/  @!P1 ISETP.NE.AND P2, PT, R7, 0x1, PT ;  /* 0x000000010700980c */ /* 0x000fe20003f45270 */
[----:B------:R-:W-:Y:S01]  /*5540*/  ULOP3.LUT UP0, URZ, UR48, 0x1b0, URZ, 0xc0, !UPT ;  /* 0x000001b030ff7892 */ /* 0x000fe2000f80c0ff */
[----:B------:R-:W-:Y:S01]  /*5550*/  R2UR UR42, R15 ;  /* 0x000000000f2a72ca */ /* 0x000fe200000e0000 */
[C---:B------:R-:W-:Y:S01]  /*5560*/  @!P1 IMAD.HI.U32 R2, R43.reuse, R9, RZ ;  /* 0x000000092b029227 */ /* 0x040fe200078e00ff */
[----:B------:R-:W-:Y:S02]  /*5570*/  @!P1 SHF.R.U32.HI R0, RZ, R11, R0 ;  /* 0x0000000bff009219 */ /* 0x000fe40000011600 */
[----:B------:R-:W-:Y:S01]  /*5580*/  R2UR UR41, R14 ;  /* 0x000000000e2972ca */ /* 0x000fe200000e0000 */
[----:B------:R-:W-:Y:S01]  /*5590*/  VIADD R112, R112, 0x1 ;  /* 0x0000000170707836 */ /* 0x000fe20000000000 */
[----:B------:R-:W-:Y:S02]  /*55a0*/  @!P1 SHF.R.U32.HI R2, RZ, R12, R2 ;  /* 0x0000000cff029219 */ /* 0x000fe40000011602 */
[----:B------:R-:W-:Y:S02]  /*55b0*/  @!P1 SEL R3, R44, R0, !P2 ;  /* 0x000000002c039207 */ /* 0x000fe40005000000 */
[----:B------:R-:W-:Y:S02]  /*55c0*/  @!P1 SEL R2, R43, R2, !P0 ;  /* 0x000000022b029207 */ /* 0x000fe40004000000 */
[----:B------:R-:W-:Y:S01]  /*55d0*/  @P4 SHF.R.U32.HI R103, RZ, 0x10, R17 ;  /* 0x00000010ff674819 */ /* 0x000fe20000011611 */
[----:B------:R-:W-:Y:S02]  /*55e0*/  USHF.L.U32 UR42, UR42, 0x6, URZ ;  /* 0x000000062a2a7899 */ /* 0x000fe400080006ff */
[----:B------:R-:W-:Y:S02]  /*55f0*/  @!P1 IMAD.IADD R0, R2, 0x1, -R3 ;  /* 0x0000000102009824 */ /* 0x000fe400078e0a03 */
[----:B------:R-:W-:Y:S01]  /*5600*/  @!P1 IMAD.IADD R2, R3, 0x1, -R2 ;  /* 0x0000000103029824 */ /* 0x000fe200078e0a02 */
[----:B------:R-:W-:Y:S01]  /*5610*/  USHF.L.U32 UR41, UR41, 0x8, URZ ;  /* 0x0000000829297899 */ /* 0x000fe200080006ff */
[----:B------:R-:W-:Y:S02]  /*5620*/  @!P1 IMAD R44, R0, R7, R44 ;  /* 0x00000007002c9224 */ /* 0x000fe400078e022c */
[----:B------:R-:W-:Y:S01]  /*5630*/  @!P1 IMAD R43, R2, R8, R43 ;  /* 0x00000008022b9224 */ /* 0x000fe200078e022b */
[----:B------:R-:W-:Y:S08]  /*5640*/  BRA.U !UP0, `(.L_x_92) ;  /* 0x0000000108407547 */ /* 0x000ff0000b800000 */
[----:B------:R-:W1:Y:S01]  /*5650*/  LDCU.64 UR8, c[0x4][0x88] ;  /* 0x01001100ff0877ac */ /* 0x000e620008000a00 */
[----:B------:R-:W-:Y:S01]  /*5660*/  MOV R3, 0x0 ;  /* 0x0000000000037802 */ /* 0x000fe20000000f00 */
[----:B------:R-:W-:Y:S02]  /*5670*/  HFMA2 R12, -RZ, RZ, 0, 5.9604644775390625e-08 ;  /* 0x00000001ff0c7431 */ /* 0x000fe400000001ff */
[----:B------:R-:W-:Y:S02]  /*5680*/  IMAD.MOV.U32 R8, RZ, RZ, 0x70 ;  /* 0x00000070ff087424 */ /* 0x000fe400078e00ff */
[----:B------:R-:W-:Y:S01]  /*5690*/  IMAD.MOV.U32 R13, RZ, RZ, RZ ;  /* 0x000000ffff0d7224 */ /* 0x000fe200078e00ff */
[----:B------:R-:W2:Y:S01]  /*56a0*/  LDCU.64 UR6, c[0x4][0x90] ;  /* 0x01001200ff0677ac */ /* 0x000ea20008000a00 */
[----:B------:R-:W3:Y:S01]  /*56b0*/  LDC.64 R2, c[0x4][R3] ;  /* 0x0100000003027b82 */ /* 0x000ee20000000a00 */
[----:B------:R-:W4:Y:S01]  /*56c0*/  LDCU.64 UR4, c[0x4][0x8] ;  /* 0x01000100ff0477ac */ /* 0x000f220008000a00 */
[----:B-1----:R-:W-:Y:S01]  /*56d0*/  MOV R5, UR9 ;  /* 0x0000000900057c02 */ /* 0x002fe20008000f00 */
[----:B------:R-:W-:Y:S01]  /*56e0*/  IMAD.U32 R4, RZ, RZ, UR8 ;  /* 0x00000008ff047e24 */ /* 0x000fe2000f8e00ff */
[----:B--2---:R-:W-:Y:S01]  /*56f0*/  MOV R7, UR7 ;  /* 0x0000000700077c02 */ /* 0x004fe20008000f00 */
[----:B------:R-:W-:Y:S01]  /*5700*/  IMAD.U32 R6, RZ, RZ, UR6 ;  /* 0x00000006ff067e24 */ /* 0x000fe2000f8e00ff */
[----:B----4-:R-:W-:Y:S01]  /*5710*/  MOV R11, UR5 ;  /* 0x00000005000b7c02 */ /* 0x010fe20008000f00 */
[----:B------:R-:W-:Y:S02]  /*5720*/  IMAD.U32 R10, RZ, RZ, UR4 ;  /* 0x00000004ff0a7e24 */ /* 0x000fe4000f8e00ff */
[----:B------:R-:W-:Y:S07]  /*5730*/  LEPC R20, `(.L_x_92) ;  /* 0x000000001014794e */ /* 0x000fee0000000000 */
[----:B---3-5:R-:W-:Y:S05]  /*5740*/  CALL.ABS.NOINC R2 ;  /* 0x0000000002007343 */ /* 0x028fea0003c00000 */
.L_x_92:
[----:B------:R-:W-:Y:S01]  /*5750*/  LOP3.LUT P0, RZ, R109, 0x1b0, RZ, 0xc0, !PT ;  /* 0x000001b06dff7812 */ /* 0x000fe2000780c0ff */
[----:B------:R-:W-:Y:S11]  /*5760*/  BSSY.RECONVERGENT B6, `(.L_x_93) ;  /* 0x0000013000067945 */ /* 0x000ff60003800200 */
[----:B------:R-:W-:Y:S01]  /*5770*/  @!UPT UIADD3 URZ, UPT, UPT, URZ, URZ, URZ ;  /* 0x000000fffffff290 */ /* 0x000fe2000fffe0ff */
[----:B------:R-:W-:Y:S05]  /*5780*/  @!P0 BRA `(.L_x_94) ;  /* 0x0000000000408947 */ /* 0x000fea0003800000 */
        /* <DEDUP_REMOVED lines=16> */
.L_x_94:
[----:B------:R-:W-:Y:S05]  /*5890*/  BSYNC.RECONVERGENT B6 ;  /* 0x0000000000067941 */ /* 0x000fea0003800200 */
.L_x_93:
[----:B------:R-:W-:Y:S01]  /*58a0*/  ISETP.NE.U32.AND P4, PT, R90, RZ, PT ;  /* 0x000000ff5a00720c */ /* 0x000fe20003f85070 */
[----:B------:R-:W-:Y:S01]  /*58b0*/  UISETP.NE.AND UP2, UPT, UR50, URZ, UPT ;  /* 0x000000ff3200728c */ /* 0x000fe2000bf45270 */
[----:B------:R-:W-:Y:S01]  /*58c0*/  ISETP.NE.U32.AND P2, PT, RZ, UR38, PT ;  /* 0x00000026ff007c0c */ /* 0x000fe2000bf45070 */
[----:B------:R-:W-:Y:S01]  /*58d0*/  UISETP.NE.U32.AND UP1, UPT, UR44, URZ, UPT ;  /* 0x000000ff2c00728c */ /* 0x000fe2000bf25070 */
[----:B------:R-:W-:Y:S01]  /*58e0*/  ISETP.NE.AND.EX P4, PT, R91, RZ, PT, P4 ;  /* 0x000000ff5b00720c */ /* 0x000fe20003f85340 */
[----:B------:R-:W-:Y:S01]  /*58f0*/  UPLOP3.LUT UP0, UPT, UPT, UPT, UPT, 0x40, 0x4 ;  /* 0x000000000004789c */ /* 0x000fe20003f0e870 */
[----:B------:R-:W-:Y:S01]  /*5900*/  ISETP.NE.AND.EX P2, PT, RZ, UR39, PT, P2 ;  /* 0x00000027ff007c0c */ /* 0x000fe2000bf45320 */
[----:B------:R-:W-:Y:S01]  /*5910*/  UISETP.NE.AND.EX UP1, UPT, UR45, URZ, UPT, UP1 ;  /* 0x000000ff2d00728c */ /* 0x000fe2000bf25310 */
[----:B------:R-:W-:Y:S04]  /*5920*/  PLOP3.LUT P1, PT, PT, PT, UP2, 0x80, 0x8 ;  /* 0x000000000008781c */ /* 0x000fe80003f2f028 */
[----:B------:R-:W-:Y:S06]  /*5930*/  @UP2 UPLOP3.LUT UP0, UPT, UPT, UPT, UP1, 0x80, 0x8 ;  /* 0x000000000008289c */ /* 0x000fec0003f0f010 */
[----:B------:R-:W-:Y:S01]  /*5940*/  PLOP3.LUT P0, PT, PT, PT, UP0, 0x80, 0x8 ;  /* 0x000000000008781c */ /* 0x000fe20003f0f008 */
[----:B------:R-:W-:Y:S01]  /*5950*/  @!UPT UIADD3 URZ, UPT, UPT, URZ, URZ, URZ ;  /* 0x000000fffffff290 */ /* 0x000fe2000fffe0ff */
[----:B------:R-:W-:Y:S11]  /*5960*/  BRA.U !UP1, `(.L_x_95) ;  /* 0x0000000109387547 */ /* 0x000ff6000b800000 */
[----:B------:R-:W-:Y:S01]  /*5970*/  UISETP.NE.U32.AND UP0, UPT, UR38, URZ, UPT ;  /* 0x000000ff2600728c */ /* 0x000fe2000bf05070 */
[----:B------:R-:W-:Y:S02]  /*5980*/  HFMA2 R0, -RZ, RZ, 0, 5.9604644775390625e-08 ;  /* 0x00000001ff007431 */ /* 0x000fe400000001ff */
[----:B------:R-:W-:Y:S01]  /*5990*/  IMAD.MOV.U32 R96, RZ, RZ, 0x1 ;  /* 0x00000001ff607424 */ /* 0x000fe200078e00ff */
[----:B------:R-:W-:Y:S06]  /*59a0*/  UISETP.NE.AND.EX UP0, UPT, UR39, URZ, UPT, UP0 ;  /* 0x000000ff2700728c */ /* 0x000fec000bf05300 */
[----:B------:R-:W-:Y:S05]  /*59b0*/  PLOP3.LUT P3, PT, PT, PT, UP0, 0x80, 0x8 ;  /* 0x000000000008781c */ /* 0x000fea0003f6f008 */
[----:B------:R-:W1:Y:S01]  /*59c0*/  @UP0 LDCU.64 UR6, c[0x0][0x888] ;  /* 0x00011100ff0607ac */ /* 0x000e620008000a00 */
[----:B------:R-:W-:Y:S07]  /*59d0*/  @UP0 UIMAD UR4, UR36, UR44, URZ ;  /* 0x0000002c240402a4 */ /* 0x000fee000f8e02ff */
[----:B------:R-:W-:Y:S01]  /*59e0*/  @!P3 PRMT R96, R0, 0x7610, R96 ;  /* 0x000076100060b816 */ /* 0x000fe20000000060 */
[----:B-1----:R-:W-:Y:S03]  /*59f0*/  @UP0 UIMAD.WIDE UR6, UR4, 0x4, UR6 ;  /* 0x00000004040608a5 */ /* 0x002fe6000f8e0206 */
[----:B------:R-:W1:Y:S03]  /*5a00*/  @!UP0 LDCU UR4, c[0x0][0x880] ;  /* 0x00011000ff0487ac */ /* 0x000e660008000800 */
[----:B------:R-:W-:Y:S01]  /*5a10*/  IMAD.U32 R2, RZ, RZ, UR6 ;  /* 0x00000006ff027e24 */ /* 0x000fe2000f8e00ff */
[----:B------:R-:W-:Y:S05]  /*5a20*/  MOV R3, UR7 ;  /* 0x0000000700037c02 */ /* 0x000fea0008000f00 */
[----:B-----5:R2:W5:Y:S02]  /*5a30*/  @P3 LDG.E R49, desc[UR46][R2.64] ;  /* 0x0000002e02313981 */ /* 0x020564000c1e1900 */
[----:B-12---:R-:W-:Y:S02]  /*5a40*/  @!P3 IMAD.U32 R49, RZ, RZ, UR4 ;  /* 0x00000004ff31be24 */ /* 0x006fe4000f8e00ff */
.L_x_95:
[----:B------:R-:W-:Y:S05]  /*5a50*/  @!P4 BRA `(.L_x_96) ;  /* 0x000000000020c947 */ /* 0x000fea0003800000 */
[----:B------:R-:W-:Y:S04]  /*5a60*/  ISETP.NE.U32.AND P3, PT, R88, RZ, PT ;  /* 0x000000ff5800720c */ /* 0x000fe80003f65070 */
[----:B------:R-:W-:Y:S11]  /*5a70*/  ISETP.NE.AND.EX P3, PT, R89, RZ, PT, P3 ;  /* 0x000000ff5900720c */ /* 0x000ff60003f65330 */
[----:B------:R-:W-:Y:S02]  /*5a80*/  @!UPT UIADD3 URZ, UPT, UPT, URZ, URZ, URZ ;  /* 0x000000fffffff290 */ /* 0x000fe4000fffe0ff */
[----:B------:R-:W1:Y:S01]  /*5a90*/  @P3 LDC.64 R2, c[0x0][0x8a8] ;  /* 0x00022a00ff023b82 */ /* 0x000e620000000a00 */
[----:B------:R-:W-:Y:S04]  /*5aa0*/  @P3 IMAD R0, R90, UR36, RZ ;  /* 0x000000245a003c24 */ /* 0x000fe8000f8e02ff */
[----:B-1----:R-:W-:Y:S05]  /*5ab0*/  @P3 IMAD.WIDE R2, R0, 0x4, R2 ;  /* 0x0000000400023825 */ /* 0x002fea00078e0202 */
[----:B-----5:R1:W5:Y:S02]  /*5ac0*/  @P3 LDG.E R47, desc[UR46][R2.64] ;  /* 0x0000002e022f3981 */ /* 0x020364000c1e1900 */
[----:B-1----:R-:W2:Y:S02]  /*5ad0*/  @!P3 LDC R47, c[0x0][0x8a0] ;  /* 0x00022800ff2fbb82 */ /* 0x002ea40000000800 */
.L_x_96:
[----:B-----5:R-:W-:Y:S01]  /*5ae0*/  FSETP.NEU.AND P4, PT, R49, RZ, PT ;  /* 0x000000ff3100720b */ /* 0x020fe20003f8d000 */
[----:B------:R-:W-:Y:S01]  /*5af0*/  BSSY B1, `(.L_x_97) ;  /* 0x0000042000017945 */ /* 0x000fe20003800000 */
[----:B------:R-:W-:Y:S01]  /*5b00*/  SEL R5, RZ, 0xffffffff, P2 ;  /* 0xffffffffff057807 */ /* 0x000fe20001000000 */
[----:B------:R-:W-:Y:S01]  /*5b10*/  IMAD.MOV.U32 R115, RZ, RZ, 0x1 ;  /* 0x00000001ff737424 */ /* 0x000fe200078e00ff */
[----:B------:R-:W-:Y:S02]  /*5b20*/  LOP3.LUT P3, RZ, R96, 0xff, RZ, 0xc0, !PT ;  /* 0x000000ff60ff7812 */ /* 0x000fe4000786c0ff */
[----:B------:R-:W-:Y:S02]  /*5b30*/  CS2R R86, SRZ ;  /* 0x0000000000567805 */ /* 0x000fe4000001ff00 */
[----:B------:R-:W-:Y:S02]  /*5b40*/  @P1 SEL R0, RZ, 0xffffffff, P4 ;  /* 0xffffffffff001807 */ /* 0x000fe40002000000 */
[----:B------:R-:W-:Y:S02]  /*5b50*/  CS2R R84, SRZ ;  /* 0x0000000000547805 */ /* 0x000fe4000001ff00 */
[----:B------:R-:W-:Y:S02]  /*5b60*/  LEA R2, R105, UR49, 0x3 ;  /* 0x0000003169027c11 */ /* 0x000fe4000f8e18ff */
[----:B------:R-:W-:Y:S02]  /*5b70*/  CS2R R82, SRZ ;  /* 0x0000000000527805 */ /* 0x000fe4000001ff00 */
[----:B------:R-:W-:Y:S02]  /*5b80*/  @P0 SEL R0, R5, R0, !P3 ;  /* 0x0000000005000207 */ /* 0x000fe40005800000 */
[----:B------:R-:W-:Y:S02]  /*5b90*/  CS2R R80, SRZ ;  /* 0x0000000000507805 */ /* 0x000fe4000001ff00 */
[----:B------:R-:W-:Y:S02]  /*5ba0*/  LEA R113, R45, UR49, 0x3 ;  /* 0x000000312d717c11 */ /* 0x000fe4000f8e18ff */
[----:B------:R-:W-:Y:S02]  /*5bb0*/  @P1 LOP3.LUT R0, R0, 0x1, RZ, 0xc0, !PT ;  /* 0x0000000100001812 */ /* 0x000fe400078ec0ff */
[----:B------:R-:W-:Y:S02]  /*5bc0*/  SHF.L.U32 R3, R107, 0x1f, RZ ;  /* 0x0000001f6b037819 */ /* 0x000fe400000006ff */
[----:B------:R-:W-:Y:S02]  /*5bd0*/  ISETP.NE.U32.OR P6, PT, R0, 0x1, !P1 ;  /* 0x000000010000780c */ /* 0x000fe40004fc5470 */
[----:B------:R-:W-:Y:S02]  /*5be0*/  PLOP3.LUT P2, PT, PT, PT, UP1, 0x80, 0x8 ;  /* 0x000000000008781c */ /* 0x000fe40003f4f018 */
[----:B------:R-:W-:Y:S02]  /*5bf0*/  LEA.HI R48, R45, R45, RZ, 0x1 ;  /* 0x0000002d2d307211 */ /* 0x000fe400078f08ff */
[----:B------:R-:W-:Y:S02]  /*5c00*/  SEL R4, RZ, 0xffffffff, P4 ;  /* 0xffffffffff047807 */ /* 0x000fe40002000000 */
[----:B------:R-:W-:Y:S05]  /*5c10*/  P2R R118, PR, RZ, 0x40 ;  /* 0x00000040ff767803 */ /* 0x000fea0000000000 */
[----:B------:R-:W-:Y:S02]  /*5c20*/  @P6 SHF.L.U32 R0, R104, 0x1f, RZ ;  /* 0x0000001f68006819 */ /* 0x000fe400000006ff */
[----:B------:R-:W-:Y:S02]  /*5c30*/  @P2 SEL R4, R5, R4, !P3 ;  /* 0x0000000405042207 */ /* 0x000fe40005800000 */
[----:B------:R1:W3:Y:S02]  /*5c40*/  @P6 SYNCS.PHASECHK.TRANS64.TRYWAIT P1, [R2+URZ+0xa0], R0 ;  /* 0x0000a000020065a7 */ /* 0x0002e400080211ff */
[----:B------:R-:W-:Y:S04]  /*5c50*/  LOP3.LUT R4, R4, 0x1, RZ, 0xc0, !PT ;  /* 0x0000000104047812 */ /* 0x000fe800078ec0ff */
[----:B------:R-:W-:Y:S04]  /*5c60*/  ISETP.NE.U32.AND P5, PT, R4, 0x1, PT ;  /* 0x000000010400780c */ /* 0x000fe80003fa5070 */
[----:B------:R-:W-:Y:S01]  /*5c70*/  P2R R116, PR, RZ, 0x20 ;  /* 0x00000020ff747803 */ /* 0x000fe20000000000 */
[----:B------:R4:W2:Y:S01]  /*5c80*/  SYNCS.PHASECHK.TRANS64.TRYWAIT P0, [R113+URZ+0x110], R3 ;  /* 0x00011003710075a7 */ /* 0x0008a200080011ff */
[C---:B-1----:R-:W-:Y:S01]  /*5c90*/  IMAD.SHL.U32 R0, R48.reuse, 0x80, RZ ;  /* 0x0000008030007824 */ /* 0x042fe200078e00ff */
[----:B------:R-:W-:Y:S04]  /*5ca0*/  LOP3.LUT R48, R48, 0xffe, RZ, 0xc0, !PT ;  /* 0x00000ffe30307812 */ /* 0x000fe800078ec0ff */
[----:B------:R-:W-:Y:S01]  /*5cb0*/  LOP3.LUT R0, R0, 0xffffff00, RZ, 0xc0, !PT ;  /* 0xffffff0000007812 */ /* 0x000fe200078ec0ff */
[----:B------:R-:W-:Y:S04]  /*5cc0*/  IMAD.IADD R48, R45, 0x1, -R48 ;  /* 0x000000012d307824 */ /* 0x000fe800078e0a30 */
[----:B------:R-:W-:Y:S04]  /*5cd0*/  IMAD.IADD R0, R46, 0x1, R0 ;  /* 0x000000012e007824 */ /* 0x000fe800078e0200 */
[----:B------:R-:W-:Y:S01]  /*5ce0*/  IMAD R48, R48, 0x100000, R0 ;  /* 0x0010000030307824 */ /* 0x000fe200078e0200 */
[----:B---3--:R-:W-:Y:S01]  /*5cf0*/  @P6 SEL R115, RZ, 0x1, !P1 ;  /* 0x00000001ff736807 */ /* 0x008fe20004800000 */
[----:B----4-:R-:W-:Y:S06]  /*5d00*/  @!P6 BRA `(.L_x_98) ;  /* 0x000000000080e947 */ /* 0x010fec0003800000 */
[----:B------:R-:W-:Y:S01]  /*5d10*/  @P5 IMAD R5, R105, 0x1000, R100 ;  /* 0x0000100069055824 */ /* 0x000fe200078e0264 */
[----:B------:R-:W-:Y:S01]  /*5d20*/  ISETP.NE.AND P1, PT, R115, RZ, PT ;  /* 0x000000ff7300720c */ /* 0x000fe20003f25270 */
[----:B------:R-:W-:Y:S01]  /*5d30*/  BSSY B0, `(.L_x_99) ;  /* 0x000000b000007945 */ /* 0x000fe20003800000 */
[----:B------:R-:W-:Y:S01]  /*5d40*/  CS2R R82, SRZ ;  /* 0x0000000000527805 */ /* 0x000fe2000001ff00 */
[----:B------:R-:W-:Y:S01]  /*5d50*/  @P5 VIADD R4, R5, UR49 ;  /* 0x0000003105045c36 */ /* 0x000fe20008000000 */
[----:B------:R-:W-:Y:S02]  /*5d60*/  CS2R R80, SRZ ;  /* 0x0000000000507805 */ /* 0x000fe4000001ff00 */
[----:B------:R-:W-:Y:S02]  /*5d70*/  CS2R R86, SRZ ;  /* 0x0000000000567805 */ /* 0x000fe4000001ff00 */
[----:B------:R-:W-:Y:S01]  /*5d80*/  CS2R R84, SRZ ;  /* 0x0000000000547805 */ /* 0x000fe2000001ff00 */
[----:B------:R-:W-:Y:S04]  /*5d90*/  @P5 IMAD R4, R108, -0x10, R4 ;  /* 0xfffffff06c045824 */ /* 0x000fe800078e0204 */
[----:B------:R-:W-:Y:S05]  /*5da0*/  @P1 BRA `(.L_x_100) ;  /* 0x00000000000c1947 */ /* 0x000fea0003800000 */
[----:B------:R-:W-:Y:S04]  /*5db0*/  SHF.L.U32 R0, R104, 0x1f, RZ ;  /* 0x0000001f68007819 */ /* 0x000fe800000006ff */
[----:B------:R-:W1:Y:S02]  /*5dc0*/  SYNCS.PHASECHK.TRANS64.TRYWAIT P1, [R2+URZ+0xa0], R0 ;  /* 0x0000a000020075a7 */ /* 0x000e6400080211ff */
[----:B-1----:R-:W-:Y:S05]  /*5dd0*/  @!P1 BRA `(.L_x_101) ;  /* 0x0000004000a09947 */ /* 0x002fea0003800000 */
.L_x_100:
[----:B------:R-:W-:Y:S05]  /*5de0*/  BSYNC B0 ;  /* 0x0000000000007941 */ /* 0x000fea0003800000 */
.L_x_99:
[----:B------:R-:W-:Y:S01]  /*5df0*/  ISETP.NE.AND P1, PT, R116, RZ, PT ;  /* 0x000000ff7400720c */ /* 0x000fe20003f25270 */
[----:B-1----:R-:W-:Y:S02]  /*5e00*/  VIADD R2, R2, 0xc0 ;  /* 0x000000c002027836 */ /* 0x002fe40000000000 */
[----:B------:R-:W-:Y:S02]  /*5e10*/  IMAD.U32 R0, RZ, RZ, UR37 ;  /* 0x00000025ff007e24 */ /* 0x000fe4000f8e00ff */
[----:B------:R-:W-:Y:S03]  /*5e20*/  VIADD R105, R105, 0x1 ;  /* 0x0000000169697836 */ /* 0x000fe60000000000 */
[----:B------:R-:W-:Y:S05]  /*5e30*/  PRMT R0, R0, 0x654, R2 ;  /* 0x0000065400007816 */ /* 0x000fea0000000002 */
[----:B------:R1:W3:Y:S04]  /*5e40*/  @P1 LDS.128 R80, [R5+UR49+0x200] ;  /* 0x0002003105501984 */ /* 0x0002e80008000c00 */
[----:B------:R1:W4:Y:S01]  /*5e50*/  @P1 LDS.128 R84, [R4+0x210] ;  /* 0x0002100004541984 */ /* 0x0003220000000c00 */
[C---:B------:R-:W-:Y:S01]  /*5e60*/  ISETP.NE.AND P1, PT, R105.reuse, 0x4, PT ;  /* 0x000000046900780c */ /* 0x040fe20003f25270 */
[----:B------:R-:W-:Y:S01]  /*5e70*/  @!PT LDS RZ, [RZ] ;  /* 0x00000000fffff984 */ /* 0x000fe20000000800 */
[----:B------:R-:W-:Y:S01]  /*5e80*/  @!PT LDS RZ, [RZ] ;  /* 0x00000000fffff984 */ /* 0x000fe20000000800 */
[----:B------:R-:W-:Y:S01]  /*5e90*/  @!PT LDS RZ, [RZ] ;  /* 0x00000000fffff984 */ /* 0x000fe20000000800 */
[----:B------:R-:W-:Y:S01]  /*5ea0*/  @!PT LDS RZ, [RZ] ;  /* 0x00000000fffff984 */ /* 0x000fe20000000800 */
[----:B------:R5:W-:Y:S06]  /*5eb0*/  MEMBAR.ALL.CTA ;  /* 0x0000000000007992 */ /* 0x000bec0000008000 */
[----:B-----5:R-:W5:Y:S01]  /*5ec0*/  FENCE.VIEW.ASYNC.S ;  /* 0x00000000000073c6 */ /* 0x020f620000000000 */
[----:B------:R-:W-:Y:S01]  /*5ed0*/  SEL R105, R105, RZ, P1 ;  /* 0x000000ff69697207 */ /* 0x000fe20000800000 */
[----:B-----5:R5:W-:Y:S02]  /*5ee0*/  SYNCS.ARRIVE.TRANS64.RED.A1T0 RZ, [R0+URZ], RZ ;  /* 0x000000ff00ff79a7 */ /* 0x020be400081004ff */
[----:B-----5:R-:W-:Y:S04]  /*5ef0*/  SEL R0, RZ, 0x1, P1 ;  /* 0x00000001ff007807 */ /* 0x020fe80000800000 */
[----:B-1-3--:R-:W-:Y:S02]  /*5f00*/  LOP3.LUT R104, R104, R0, RZ, 0x3c, !PT ;  /* 0x0000000068687212 */ /* 0x00afe400078e3cff */
.L_x_98:
[----:B------:R-:W-:Y:S05]  /*5f10*/  BSYNC B1 ;  /* 0x0000000000017941 */ /* 0x000fea0003800000 */
.L_x_97:
[----:B------:R-:W-:Y:S04]  /*5f20*/  SHF.R.U32.HI R0, RZ, 0x15, R48 ;  /* 0x00000015ff007819 */ /* 0x000fe80000011630 */
[----:B------:R-:W-:Y:S01]  /*5f30*/  LOP3.LUT P1, RZ, R0, 0x3, R101, 0x48, !PT ;  /* 0x0000000300ff7812 */ /* 0x000fe20007824865 */
[----:B------:R-:W-:Y:S01]  /*5f40*/  @!UPT UIADD3 URZ, UPT, UPT, URZ, URZ, URZ ;  /* 0x000000fffffff290 */ /* 0x000fe2000fffe0ff */
[----:B--2---:R-:W-:Y:S11]  /*5f50*/  @P0 BRA `(.L_x_102) ;  /* 0x0000000000080947 */ /* 0x004ff60003800000 */
[----:B------:R-:W1:Y:S02]  /*5f60*/  SYNCS.PHASECHK.TRANS64.TRYWAIT P0, [R113+URZ+0x110], R3 ;  /* 0x00011003710075a7 */ /* 0x000e6400080011ff */
[----:B-1----:R-:W-:Y:S05]  /*5f70*/  @!P0 BRA `(.L_x_103) ;  /* 0x00000040004c8947 */ /* 0x002fea0003800000 */
.L_x_102:
[----:B------:R-:W-:Y:S05]  /*5f80*/  @!P1 BRA `(.L_x_104) ;  /* 0x0000000000409947 */ /* 0x000fea0003800000 */
[----:B------:R-:W2:Y:S01]  /*5f90*/  LDCU.64 UR8, c[0x4][0x78] ;  /* 0x01000f00ff0877ac */ /* 0x000ea20008000a00 */
[----:B-1----:R-:W-:Y:S01]  /*5fa0*/  MOV R3, 0x0 ;  /* 0x0000000000037802 */ /* 0x002fe20000000f00 */
[----:B------:R-:W-:Y:S02]  /*5fb0*/  HFMA2 R12, -RZ, RZ, 0, 5.9604644775390625e-08 ;  /* 0x00000001ff0c7431 */ /* 0x000fe400000001ff */
[----:B------:R-:W-:Y:S02]  /*5fc0*/  IMAD.MOV.U32 R8, RZ, RZ, 0x192 ;  /* 0x00000192ff087424 */ /* 0x000fe400078e00ff */
[----:B------:R-:W-:Y:S01]  /*5fd0*/  IMAD.MOV.U32 R13, RZ, RZ, RZ ;  /* 0x000000ffff0d7224 */ /* 0x000fe200078e00ff */
[----:B------:R-:W1:Y:S01]  /*5fe0*/  LDCU.64 UR6, c[0x4][0x80] ;  /* 0x01001000ff0677ac */ /* 0x000e620008000a00 */
[----:B------:R-:W3:Y:S01]  /*5ff0*/  LDC.64 R2, c[0x4][R3] ;  /* 0x0100000003027b82 */ /* 0x000ee20000000a00 */
[----:B------:R-:W5:Y:S01]  /*6000*/  LDCU.64 UR4, c[0x4][0x18] ;  /* 0x01000300ff0477ac */ /* 0x000f620008000a00 */
[----:B--2---:R-:W-:Y:S01]  /*6010*/  MOV R5, UR9 ;  /* 0x0000000900057c02 */ /* 0x004fe20008000f00 */
[----:B------:R-:W-:Y:S01]  /*6020*/  IMAD.U32 R4, RZ, RZ, UR8 ;  /* 0x00000008ff047e24 */ /* 0x000fe2000f8e00ff */
[----:B-1----:R-:W-:Y:S01]  /*6030*/  MOV R7, UR7 ;  /* 0x0000000700077c02 */ /* 0x002fe20008000f00 */
[----:B------:R-:W-:Y:S01]  /*6040*/  IMAD.U32 R6, RZ, RZ, UR6 ;  /* 0x00000006ff067e24 */ /* 0x000fe2000f8e00ff */
[----:B-----5:R-:W-:Y:S01]  /*6050*/  MOV R11, UR5 ;  /* 0x00000005000b7c02 */ /* 0x020fe20008000f00 */
[----:B------:R-:W-:Y:S02]  /*6060*/  IMAD.U32 R10, RZ, RZ, UR4 ;  /* 0x00000004ff0a7e24 */ /* 0x000fe4000f8e00ff */
[----:B------:R-:W-:Y:S07]  /*6070*/  LEPC R20, `(.L_x_104) ;  /* 0x000000001014794e */ /* 0x000fee0000000000 */
[----:B---34-:R-:W-:Y:S05]  /*6080*/  CALL.ABS.NOINC R2 ;  /* 0x0000000002007343 */ /* 0x018fea0003c00000 */
.L_x_104:
[----:B------:R-:W-:Y:S01]  /*6090*/  F2FP.F16.E5M2.UNPACK_B R4, R81 ;  /* 0x00000051ff04723e */ /* 0x000fe200020004ff */
[----:B------:R-:W-:Y:S05]  /*60a0*/  WARPSYNC.ALL ;  /* 0x0000000000007948 */ /* 0x000fea0003800000 */
[----:B------:R-:W-:Y:S01]  /*60b0*/  R2UR UR4, R48 ;  /* 0x00000000300472ca */ /* 0x000fe200000e0000 */
[--C-:B------:R-:W-:Y:S01]  /*60c0*/  HADD2.F32 R53, -RZ, R4.reuse.H0_H0 ;  /* 0x20000004ff357230 */ /* 0x100fe20000004100 */
[-C--:B-1----:R-:W-:Y:S01]  /*60d0*/  F2FP.F16.E5M2.UNPACK_B R3, R80.reuse ;  /* 0x00000050ff03723e */ /* 0x082fe200020004ff */
[----:B------:R-:W-:Y:S01]  /*60e0*/  HADD2.F32 R54, -RZ, R4.H1_H1 ;  /* 0x30000004ff367230 */ /* 0x000fe20000004100 */
[----:B------:R-:W-:Y:S01]  /*60f0*/  F2FP.F16.E5M2.UNPACK_B R0, R80.H1 ;  /* 0x00000050ff00723e */ /* 0x000fe200030004ff */
[----:B------:R-:W-:Y:S01]  /*6100*/  BSSY.RECONVERGENT B0, `(.L_x_105) ;  /* 0x0000099000007945 */ /* 0x000fe20003800200 */
[----:B------:R-:W-:Y:S01]  /*6110*/  F2FP.F16.E5M2.UNPACK_B R64, R83.H1 ;  /* 0x00000053ff40723e */ /* 0x000fe200030004ff */
[--C-:B------:R-:W-:Y:S01]  /*6120*/  HADD2.F32 R2, -RZ, R3.reuse.H0_H0 ;  /* 0x20000003ff027230 */ /* 0x100fe20000004100 */
[----:B----4-:R-:W-:Y:S01]  /*6130*/  F2FP.F16.E5M2.UNPACK_B R74, R86 ;  /* 0x00000056ff4a723e */ /* 0x010fe200020004ff */
[----:B------:R-:W-:Y:S01]  /*6140*/  HADD2.F32 R50, -RZ, R3.H1_H1 ;  /* 0x30000003ff327230 */ /* 0x000fe20000004100 */
[----:B------:R-:W-:Y:S01]  /*6150*/  F2FP.F16.E5M2.UNPACK_B R3, R81.H1 ;  /* 0x00000051ff03723e */ /* 0x000fe200030004ff */
[--C-:B------:R-:W-:Y:S01]  /*6160*/  HADD2.F32 R51, -RZ, R0.reuse.H0_H0 ;  /* 0x20000000ff337230 */ /* 0x100fe20000004100 */
[----:B------:R-:W-:Y:S01]  /*6170*/  IADD3 R114, PT, PT, R100, UR49, RZ ;  /* 0x0000003164727c10 */ /* 0x000fe2000fffe0ff */
[----:B------:R-:W-:Y:S01]  /*6180*/  HADD2.F32 R52, -RZ, R0.H1_H1 ;  /* 0x30000000ff347230 */ /* 0x000fe20000004100 */
[----:B------:R-:W-:Y:S01]  /*6190*/  LDTM.16dp32bit_t0_t15.x32 R4, tmem[UR4] ;  /* 0x00000004000479ee */ /* 0x000fe20008a80000 */
[----:B------:R-:W1:Y:S01]  /*61a0*/  LDTM.16dp32bit_t16_t31.x32 R4, tmem[UR4+0x20] ;  /* 0x00002004000479ee */ /* 0x000e620008aa0000 */
[-C--:B------:R-:W-:Y:S01]  /*61b0*/  F2FP.F16.E5M2.UNPACK_B R0, R82.reuse ;  /* 0x00000052ff00723e */ /* 0x080fe200020004ff */
[--C-:B------:R-:W-:Y:S01]  /*61c0*/  HADD2.F32 R55, -RZ, R3.reuse.H0_H0 ;  /* 0x20000003ff377230 */ /* 0x100fe20000004100 */
[----:B------:R-:W-:Y:S01]  /*61d0*/  SHF.L.U32 R117, R102, 0x4, RZ ;  /* 0x0000000466757819 */ /* 0x000fe200000006ff */
[----:B------:R-:W-:Y:S01]  /*61e0*/  HADD2.F32 R56, -RZ, R3.H1_H1 ;  /* 0x30000003ff387230 */ /* 0x000fe20000004100 */
[----:B------:R-:W-:Y:S01]  /*61f0*/  F2FP.F16.E5M2.UNPACK_B R3, R82.H1 ;  /* 0x00000052ff03723e */ /* 0x000fe200030004ff */
[--C-:B------:R-:W-:Y:S01]  /*6200*/  HADD2.F32 R57, -RZ, R0.reuse.H0_H0 ;  /* 0x20000000ff397230 */ /* 0x100fe20000004100 */
[----:B------:R-:W-:Y:S01]  /*6210*/  IADD3 R114, PT, PT, R114, R117, RZ ;  /* 0x0000007572727210 */ /* 0x000fe20007ffe0ff */
[----:B------:R-:W-:Y:S01]  /*6220*/  HADD2.F32 R58, -RZ, R0.H1_H1 ;  /* 0x30000000ff3a7230 */ /* 0x000fe20000004100 */
[----:B------:R-:W-:Y:S01]  /*6230*/  F2FP.F16.E5M2.UNPACK_B R0, R83 ;  /* 0x00000053ff00723e */ /* 0x000fe200020004ff */
[--C-:B------:R-:W-:Y:S01]  /*6240*/  HADD2.F32 R59, -RZ, R3.reuse.H0_H0 ;  /* 0x20000003ff3b7230 */ /* 0x100fe20000004100 */
[----:B------:R-:W-:Y:S01]  /*6250*/  ISETP.NE.AND P0, PT, R110, RZ, PT ;  /* 0x000000ff6e00720c */ /* 0x000fe20003f05270 */
[----:B------:R-:W-:Y:S01]  /*6260*/  HADD2.F32 R60, -RZ, R3.H1_H1 ;  /* 0x30000003ff3c7230 */ /* 0x000fe20000004100 */
[-C--:B------:R-:W-:Y:S01]  /*6270*/  F2FP.F16.E5M2.UNPACK_B R3, R84.reuse ;  /* 0x00000054ff03723e */ /* 0x080fe200020004ff */
[--C-:B------:R-:W-:Y:S01]  /*6280*/  HADD2.F32 R61, -RZ, R0.reuse.H0_H0 ;  /* 0x20000000ff3d7230 */ /* 0x100fe20000004100 */
[----:B------:R-:W-:Y:S01]  /*6290*/  ISETP.NE.AND P6, PT, R118, RZ, PT ;  /* 0x000000ff7600720c */ /* 0x000fe20003fc5270 */
[----:B------:R-:W-:Y:S01]  /*62a0*/  HADD2.F32 R62, -RZ, R0.H1_H1 ;  /* 0x30000000ff3e7230 */ /* 0x000fe20000004100 */
[----:B------:R-:W-:Y:S01]  /*62b0*/  F2FP.F16.E5M2.UNPACK_B R0, R84.H1 ;  /* 0x00000054ff00723e */ /* 0x000fe200030004ff */
[--C-:B------:R-:W-:Y:S02]  /*62c0*/  HADD2.F32 R65, -RZ, R3.reuse.H0_H0 ;  /* 0x20000003ff417230 */ /* 0x100fe40000004100 */
[----:B------:R-:W-:Y:S01]  /*62d0*/  HADD2.F32 R66, -RZ, R3.H1_H1 ;  /* 0x30000003ff427230 */ /* 0x000fe20000004100 */
[-C--:B------:R-:W-:Y:S01]  /*62e0*/  F2FP.F16.E5M2.UNPACK_B R3, R85.reuse ;  /* 0x00000055ff03723e */ /* 0x080fe200020004ff */
[--C-:B------:R-:W-:Y:S02]  /*62f0*/  HADD2.F32 R67, -RZ, R0.reuse.H0_H0 ;  /* 0x20000000ff437230 */ /* 0x100fe40000004100 */
[----:B------:R-:W-:Y:S01]  /*6300*/  HADD2.F32 R68, -RZ, R0.H1_H1 ;  /* 0x30000000ff447230 */ /* 0x000fe20000004100 */
[----:B------:R-:W-:Y:S01]  /*6310*/  F2FP.F16.E5M2.UNPACK_B R0, R85.H1 ;  /* 0x00000055ff00723e */ /* 0x000fe200030004ff */
[--C-:B------:R-:W-:Y:S02]  /*6320*/  HADD2.F32 R69, -RZ, R3.reuse.H0_H0 ;  /* 0x20000003ff457230 */ /* 0x100fe40000004100 */
[C---:B-1----:R-:W-:Y:S01]  /*6330*/  FMUL R7, R47.reuse, R7 ;  /* 0x000000072f077220 */ /* 0x042fe20000400000 */
[----:B------:R-:W-:Y:S01]  /*6340*/  HADD2.F32 R70, -RZ, R3.H1_H1 ;  /* 0x30000003ff467230 */ /* 0x000fe20000004100 */
[----:B------:R-:W-:Y:S01]  /*6350*/  F2FP.F16.E5M2.UNPACK_B R3, R86.H1 ;  /* 0x00000056ff03723e */ /* 0x000fe200030004ff */
[--C-:B------:R-:W-:Y:S02]  /*6360*/  HADD2.F32 R71, -RZ, R0.reuse.H0_H0 ;  /* 0x20000000ff477230 */ /* 0x100fe40000004100 */
[----:B------:R-:W-:Y:S02]  /*6370*/  HADD2.F32 R72, -RZ, R0.H1_H1 ;  /* 0x30000000ff487230 */ /* 0x000fe40000004100 */
[----:B------:R-:W-:Y:S01]  /*6380*/  FMUL R0, R47, R4 ;  /* 0x000000042f007220 */ /* 0x000fe20000400000 */
[--C-:B------:R-:W-:Y:S01]  /*6390*/  HADD2.F32 R73, -RZ, R74.reuse.H0_H0 ;  /* 0x2000004aff497230 */ /* 0x100fe20000004100 */
[----:B------:R-:W-:Y:S01]  /*63a0*/  F2FP.F16.E5M2.UNPACK_B R4, R87 ;  /* 0x00000057ff04723e */ /* 0x000fe200020004ff */
[----:B------:R-:W-:Y:S02]  /*63b0*/  HADD2.F32 R74, -RZ, R74.H1_H1 ;  /* 0x3000004aff4a7230 */ /* 0x000fe40000004100 */
[----:B------:R-:W-:Y:S01]  /*63c0*/  FFMA R0, R49, R2, R0 ;  /* 0x0000000231007223 */ /* 0x000fe20000000000 */
[----:B------:R-:W-:Y:S01]  /*63d0*/  FMUL R2, R47, R5 ;  /* 0x000000052f027220 */ /* 0x000fe20000400000 */
[--C-:B------:R-:W-:Y:S01]  /*63e0*/  HADD2.F32 R75, -RZ, R3.reuse.H0_H0 ;  /* 0x20000003ff4b7230 */ /* 0x100fe20000004100 */
[----:B------:R-:W-:Y:S01]  /*63f0*/  F2FP.F16.E5M2.UNPACK_B R5, R87.H1 ;  /* 0x00000057ff05723e */ /* 0x000fe200030004ff */
[----:B------:R-:W-:Y:S02]  /*6400*/  HADD2.F32 R76, -RZ, R3.H1_H1 ;  /* 0x30000003ff4c7230 */ /* 0x000fe40000004100 */
[----:B------:R-:W-:Y:S01]  /*6410*/  FFMA R2, R49, R50, R2 ;  /* 0x0000003231027223 */ /* 0x000fe20000000002 */
[--C-:B------:R-:W-:Y:S02]  /*6420*/  HADD2.F32 R50, -RZ, R4.reuse.H0_H0 ;  /* 0x20000004ff327230 */ /* 0x100fe40000004100 */
[C---:B------:R-:W-:Y:S01]  /*6430*/  FMUL R3, R47.reuse, R6 ;  /* 0x000000062f037220 */ /* 0x040fe20000400000 */
[--C-:B------:R-:W-:Y:S02]  /*6440*/  HADD2.F32 R77, -RZ, R5.reuse.H1_H1 ;  /* 0x30000005ff4d7230 */ /* 0x100fe40000004100 */
[C---:B------:R-:W-:Y:S01]  /*6450*/  FMUL R6, R47.reuse, R11 ;  /* 0x0000000b2f067220 */ /* 0x040fe20000400000 */
[----:B------:R-:W-:Y:S01]  /*6460*/  FMUL R11, R47, R16 ;  /* 0x000000102f0b7220 */ /* 0x000fe20000400000 */
[C---:B------:R-:W-:Y:S01]  /*6470*/  FFMA R3, R49.reuse, R51, R3 ;  /* 0x0000003331037223 */ /* 0x040fe20000000003 */
[----:B------:R-:W-:Y:S01]  /*6480*/  FFMA R7, R49, R52, R7 ;  /* 0x0000003431077223 */ /* 0x000fe20000000007 */
[----:B------:R-:W-:Y:S02]  /*6490*/  HADD2.F32 R51, -RZ, R4.H1_H1 ;  /* 0x30000004ff337230 */ /* 0x000fe40000004100 */
[C---:B------:R-:W-:Y:S01]  /*64a0*/  FMUL R4, R47.reuse, R9 ;  /* 0x000000092f047220 */ /* 0x040fe20000400000 */
[----:B------:R-:W-:Y:S02]  /*64b0*/  HADD2.F32 R52, -RZ, R5.H0_H0 ;  /* 0x20000005ff347230 */ /* 0x000fe40000004100 */
[----:B------:R-:W-:Y:S01]  /*64c0*/  FMUL R16, R47, R21 ;  /* 0x000000152f107220 */ /* 0x000fe20000400000 */
[----:B------:R-:W-:Y:S01]  /*64d0*/  F2FP.SATFINITE.E5M2.F32.PACK_AB_MERGE_C R78, R7, R3, RZ ;  /* 0x00000003074e723e */ /* 0x000fe200048060ff */
[C---:B------:R-:W-:Y:S01]  /*64e0*/  FMUL R3, R47.reuse, R8 ;  /* 0x000000082f037220 */ /* 0x040fe20000400000 */
[C---:B------:R-:W-:Y:S01]  /*64f0*/  FMUL R7, R47.reuse, R12 ;  /* 0x0000000c2f077220 */ /* 0x040fe20000400000 */
[C---:B------:R-:W-:Y:S01]  /*6500*/  FMUL R8, R47.reuse, R13 ;  /* 0x0000000d2f087220 */ /* 0x040fe20000400000 */
[----:B------:R-:W-:Y:S01]  /*6510*/  FMUL R12, R47, R17 ;  /* 0x000000112f0c7220 */ /* 0x000fe20000400000 */
[C---:B------:R-:W-:Y:S01]  /*6520*/  FFMA R3, R49.reuse, R53, R3 ;  /* 0x0000003531037223 */ /* 0x040fe20000000003 */
[----:B------:R-:W-:Y:S01]  /*6530*/  FFMA R4, R49, R54, R4 ;  /* 0x0000003631047223 */ /* 0x000fe20000000004 */
[C---:B------:R-:W-:Y:S01]  /*6540*/  FMUL R5, R47.reuse, R10 ;  /* 0x0000000a2f057220 */ /* 0x040fe20000400000 */
[C---:B------:R-:W-:Y:S01]  /*6550*/  FMUL R9, R47.reuse, R14 ;  /* 0x0000000e2f097220 */ /* 0x040fe20000400000 */
[C---:B------:R-:W-:Y:S01]  /*6560*/  FMUL R10, R47.reuse, R15 ;  /* 0x0000000f2f0a7220 */ /* 0x040fe20000400000 */
[----:B------:R-:W-:Y:S01]  /*6570*/  FMUL R15, R47, R20 ;  /* 0x000000142f0f7220 */ /* 0x000fe20000400000 */
[C---:B------:R-:W-:Y:S01]  /*6580*/  FFMA R5, R49.reuse, R55, R5 ;  /* 0x0000003731057223 */ /* 0x040fe20000000005 */
[C---:B------:R-:W-:Y:S01]  /*6590*/  FFMA R6, R49.reuse, R56, R6 ;  /* 0x0000003831067223 */ /* 0x040fe20000000006 */
[C---:B------:R-:W-:Y:S01]  /*65a0*/  FFMA R7, R49.reuse, R57, R7 ;  /* 0x0000003931077223 */ /* 0x040fe20000000007 */
[C---:B------:R-:W-:Y:S01]  /*65b0*/  FFMA R8, R49.reuse, R58, R8 ;  /* 0x0000003a31087223 */ /* 0x040fe20000000008 */
[--C-:B------:R-:W-:Y:S02]  /*65c0*/  HADD2.F32 R63, -RZ, R64.reuse.H0_H0 ;  /* 0x20000040ff3f7230 */ /* 0x100fe40000004100 */
[C---:B------:R-:W-:Y:S01]  /*65d0*/  FFMA R9, R49.reuse, R59, R9 ;  /* 0x0000003b31097223 */ /* 0x040fe20000000009 */
[----:B------:R-:W-:Y:S01]  /*65e0*/  F2FP.SATFINITE.E5M2.F32.PACK_AB_MERGE_C R5, R6, R5, RZ ;  /* 0x000000050605723e */ /* 0x000fe200048060ff */
[C---:B------:R-:W-:Y:S01]  /*65f0*/  FFMA R10, R49.reuse, R60, R10 ;  /* 0x0000003c310a7223 */ /* 0x040fe2000000000a */
[C---:B------:R-:W-:Y:S01]  /*6600*/  FFMA R11, R49.reuse, R61, R11 ;  /* 0x0000003d310b7223 */ /* 0x040fe2000000000b */
[----:B------:R-:W-:Y:S01]  /*6610*/  FFMA R12, R49, R62, R12 ;  /* 0x0000003e310c7223 */ /* 0x000fe2000000000c */
[C---:B------:R-:W-:Y:S01]  /*6620*/  FMUL R20, R47.reuse, R25 ;  /* 0x000000192f147220 */ /* 0x040fe20000400000 */
[C---:B------:R-:W-:Y:S01]  /*6630*/  FMUL R25, R47.reuse, R30 ;  /* 0x0000001e2f197220 */ /* 0x040fe20000400000 */
[C---:B------:R-:W-:Y:S01]  /*6640*/  FMUL R30, R47.reuse, R35 ;  /* 0x000000232f1e7220 */ /* 0x040fe20000400000 */
[----:B------:R-:W-:Y:S01]  /*6650*/  F2FP.SATFINITE.E5M2.F32.PACK_AB_MERGE_C R9, R10, R9, RZ ;  /* 0x000000090a09723e */ /* 0x000fe200048060ff */
[----:B------:R-:W-:Y:S02]  /*6660*/  HADD2.F32 R64, -RZ, R64.H1_H1 ;  /* 0x30000040ff407230 */ /* 0x000fe40000004100 */
[C---:B------:R-:W-:Y:S01]  /*6670*/  FMUL R13, R47.reuse, R18 ;  /* 0x000000122f0d7220 */ /* 0x040fe20000400000 */
[C---:B------:R-:W-:Y:S01]  /*6680*/  FMUL R14, R47.reuse, R19 ;  /* 0x000000132f0e7220 */ /* 0x040fe20000400000 */
[C---:B------:R-:W-:Y:S01]  /*6690*/  FMUL R17, R47.reuse, R22 ;  /* 0x000000162f117220 */ /* 0x040fe20000400000 */
[----:B------:R-:W-:Y:S01]  /*66a0*/  FMUL R18, R47, R23 ;  /* 0x000000172f127220 */ /* 0x000fe20000400000 */
[C---:B------:R-:W-:Y:S01]  /*66b0*/  FFMA R13, R49.reuse, R63, R13 ;  /* 0x0000003f310d7223 */ /* 0x040fe2000000000d */
[C---:B------:R-:W-:Y:S01]  /*66c0*/  FFMA R14, R49.reuse, R64, R14 ;  /* 0x00000040310e7223 */ /* 0x040fe2000000000e */
[----:B------:R-:W-:Y:S01]  /*66d0*/  FFMA R15, R49, R65, R15 ;  /* 0x00000041310f7223 */ /* 0x000fe2000000000f */
[----:B------:R-:W-:Y:S01]  /*66e0*/  FMUL R19, R47, R24 ;  /* 0x000000182f137220 */ /* 0x000fe20000400000 */
[C---:B------:R-:W-:Y:S01]  /*66f0*/  FFMA R16, R49.reuse, R66, R16 ;  /* 0x0000004231107223 */ /* 0x040fe20000000010 */
[----:B------:R-:W-:Y:S01]  /*6700*/  FFMA R17, R49, R67, R17 ;  /* 0x0000004331117223 */ /* 0x000fe20000000011 */
[----:B------:R-:W-:Y:S01]  /*6710*/  F2FP.SATFINITE.E5M2.F32.PACK_AB_MERGE_C R13, R14, R13, RZ ;  /* 0x0000000d0e0d723e */ /* 0x000fe200048060ff */
[C---:B------:R-:W-:Y:S01]  /*6720*/  FMUL R21, R47.reuse, R26 ;  /* 0x0000001a2f157220 */ /* 0x040fe20000400000 */
[----:B------:R-:W-:Y:S01]  /*6730*/  FMUL R22, R47, R27 ;  /* 0x0000001b2f167220 */ /* 0x000fe20000400000 */
[C---:B------:R-:W-:Y:S01]  /*6740*/  FFMA R18, R49.reuse, R68, R18 ;  /* 0x0000004431127223 */ /* 0x040fe20000000012 */
[----:B------:R-:W-:Y:S01]  /*6750*/  FFMA R19, R49, R69, R19 ;  /* 0x0000004531137223 */ /* 0x000fe20000000013 */
[----:B------:R-:W-:Y:S01]  /*6760*/  FMUL R23, R47, R28 ;  /* 0x0000001c2f177220 */ /* 0x000fe20000400000 */
[----:B------:R-:W-:Y:S01]  /*6770*/  FFMA R20, R49, R70, R20 ;  /* 0x0000004631147223 */ /* 0x000fe20000000014 */
[----:B------:R-:W-:Y:S01]  /*6780*/  FMUL R24, R47, R29 ;  /* 0x0000001d2f187220 */ /* 0x000fe20000400000 */
[C---:B------:R-:W-:Y:S01]  /*6790*/  FFMA R21, R49.reuse, R71, R21 ;  /* 0x0000004731157223 */ /* 0x040fe20000000015 */
[----:B------:R-:W-:Y:S01]  /*67a0*/  FFMA R22, R49, R72, R22 ;  /* 0x0000004831167223 */ /* 0x000fe20000000016 */
[C---:B------:R-:W-:Y:S01]  /*67b0*/  FMUL R26, R47.reuse, R31 ;  /* 0x0000001f2f1a7220 */ /* 0x040fe20000400000 */
[----:B------:R-:W-:Y:S01]  /*67c0*/  FMUL R27, R47, R32 ;  /* 0x000000202f1b7220 */ /* 0x000fe20000400000 */
[----:B------:R-:W-:Y:S01]  /*67d0*/  FFMA R23, R49, R73, R23 ;  /* 0x0000004931177223 */ /* 0x000fe20000000017 */
[----:B------:R-:W-:Y:S01]  /*67e0*/  FMUL R28, R47, R33 ;  /* 0x000000212f1c7220 */ /* 0x000fe20000400000 */
[----:B------:R-:W-:Y:S01]  /*67f0*/  FFMA R24, R49, R74, R24 ;  /* 0x0000004a31187223 */ /* 0x000fe20000000018 */
[----:B------:R-:W-:Y:S01]  /*6800*/  FMUL R29, R47, R34 ;  /* 0x000000222f1d7220 */ /* 0x000fe20000400000 */
[C---:B------:R-:W-:Y:S01]  /*6810*/  FFMA R25, R49.reuse, R75, R25 ;  /* 0x0000004b31197223 */ /* 0x040fe20000000019 */
[C---:B------:R-:W-:Y:S01]  /*6820*/  FFMA R26, R49.reuse, R76, R26 ;  /* 0x0000004c311a7223 */ /* 0x040fe2000000001a */
[C---:B------:R-:W-:Y:S01]  /*6830*/  FFMA R27, R49.reuse, R50, R27 ;  /* 0x00000032311b7223 */ /* 0x040fe2000000001b */
[C---:B------:R-:W-:Y:S01]  /*6840*/  FFMA R28, R49.reuse, R51, R28 ;  /* 0x00000033311c7223 */ /* 0x040fe2000000001c */
[----:B------:R-:W-:Y:S01]  /*6850*/  F2FP.SATFINITE.E5M2.F32.PACK_AB_MERGE_C R17, R18, R17, RZ ;  /* 0x000000111211723e */ /* 0x000fe200048060ff */
[C---:B------:R-:W-:Y:S01]  /*6860*/  FFMA R29, R49.reuse, R52, R29 ;  /* 0x00000034311d7223 */ /* 0x040fe2000000001d */
[----:B------:R-:W-:Y:S01]  /*6870*/  F2FP.SATFINITE.E5M2.F32.PACK_AB_MERGE_C R21, R22, R21, RZ ;  /* 0x000000151615723e */ /* 0x000fe200048060ff */
[----:B------:R-:W-:Y:S01]  /*6880*/  FFMA R30, R49, R77, R30 ;  /* 0x0000004d311e7223 */ /* 0x000fe2000000001e */
[----:B------:R-:W-:Y:S02]  /*6890*/  F2FP.SATFINITE.E5M2.F32.PACK_AB_MERGE_C R32, R2, R0, R78 ;  /* 0x000000000220723e */ /* 0x000fe4000480604e */
[----:B------:R-:W-:Y:S02]  /*68a0*/  F2FP.SATFINITE.E5M2.F32.PACK_AB_MERGE_C R33, R4, R3, R5 ;  /* 0x000000030421723e */ /* 0x000fe40004806005 */
[----:B------:R-:W-:Y:S02]  /*68b0*/  F2FP.SATFINITE.E5M2.F32.PACK_AB_MERGE_C R34, R8, R7, R9 ;  /* 0x000000070822723e */ /* 0x000fe40004806009 */
[----:B------:R-:W-:Y:S02]  /*68c0*/  F2FP.SATFINITE.E5M2.F32.PACK_AB_MERGE_C R35, R12, R11, R13 ;  /* 0x0000000b0c23723e */ /* 0x000fe4000480600d */
[----:B------:R-:W-:Y:S02]  /*68d0*/  F2FP.SATFINITE.E5M2.F32.PACK_AB_MERGE_C R16, R16, R15, R17 ;  /* 0x0000000f1010723e */ /* 0x000fe40004806011 */
[----:B------:R-:W-:Y:S01]  /*68e0*/  F2FP.SATFINITE.E5M2.F32.PACK_AB_MERGE_C R17, R20, R19, R21 ;  /* 0x000000131411723e */ /* 0x000fe20004806015 */
[----:B------:R1:W-:Y:S01]  /*68f0*/  STS.128 [R100+UR49+0x4200], R32 ;  /* 0x0042002064007988 */ /* 0x0003e20008000c31 */
[----:B------:R-:W-:Y:S02]  /*6900*/  F2FP.SATFINITE.E5M2.F32.PACK_AB_MERGE_C R18, R26, R25, RZ ;  /* 0x000000191a12723e */ /* 0x000fe400048060ff */
[----:B------:R-:W-:Y:S02]  /*6910*/  F2FP.SATFINITE.E5M2.F32.PACK_AB_MERGE_C R19, R30, R29, RZ ;  /* 0x0000001d1e13723e */ /* 0x000fe400048060ff */
[----:B------:R-:W-:Y:S02]  /*6920*/  F2FP.SATFINITE.E5M2.F32.PACK_AB_MERGE_C R18, R24, R23, R18 ;  /* 0x000000171812723e */ /* 0x000fe40004806012 */
[----:B------:R-:W-:Y:S02]  /*6930*/  F2FP.SATFINITE.E5M2.F32.PACK_AB_MERGE_C R19, R28, R27, R19 ;  /* 0x0000001b1c13723e */ /* 0x000fe40004806013 */
[----:B------:R-:W-:Y:S02]  /*6940*/  LEA R0, R105, UR49, 0x3 ;  /* 0x0000003169007c11 */ /* 0x000fe4000f8e18ff */
[----:B------:R-:W-:Y:S01]  /*6950*/  @P6 SHF.L.U32 R2, R104, 0x1f, RZ ;  /* 0x0000001f68026819 */ /* 0x000fe200000006ff */
[----:B------:R1:W-:Y:S01]  /*6960*/  STS.128 [R114+0x4210], R16 ;  /* 0x0042101072007388 */ /* 0x0003e20000000c00 */
[----:B------:R-:W-:Y:S01]  /*6970*/  @!PT LDS RZ, [RZ] ;  /* 0x00000000fffff984 */ /* 0x000fe20000000800 */
[----:B------:R-:W-:Y:S01]  /*6980*/  @!PT LDS RZ, [RZ] ;  /* 0x00000000fffff984 */ /* 0x000fe20000000800 */
[----:B------:R-:W-:Y:S01]  /*6990*/  @!PT LDS RZ, [RZ] ;  /* 0x00000000fffff984 */ /* 0x000fe20000000800 */
[----:B------:R-:W-:Y:S01]  /*69a0*/  @!PT LDS RZ, [RZ] ;  /* 0x00000000fffff984 */ /* 0x000fe20000000800 */
[----:B------:R2:W-:Y:S07]  /*69b0*/  MEMBAR.ALL.CTA ;  /* 0x0000000000007992 */ /* 0x0005ee0000008000 */
[----:B--2---:R-:W2:Y:S02]  /*69c0*/  FENCE.VIEW.ASYNC.S ;  /* 0x00000000000073c6 */ /* 0x004ea40000000000 */
[----:B--2---:R-:W-:Y:S06]  /*69d0*/  BAR.SYNC.DEFER_BLOCKING 0x1, 0x80 ;  /* 0x0042000000007b1d */ /* 0x004fec0000010000 */
[----:B------:R-:W-:Y:S05]  /*69e0*/  @P0 BRA `(.L_x_106) ;  /* 0x0000000000280947 */ /* 0x000fea0003800000 */
[----:B------:R-:W-:Y:S02]  /*69f0*/  UIADD3 UR4, UPT, UPT, UR49, 0x4200, URZ ;  /* 0x0000420031047890 */ /* 0x000fe4000fffe0ff */
[----:B------:R-:W-:Y:S01]  /*6a00*/  UIADD3 UR6, UP0, UPT, UR52, 0x680, URZ ;  /* 0x0000068034067890 */ /* 0x000fe2000ff1e0ff */
[----:B------:R-:W-:Y:S03]  /*6a10*/  UMOV UR43, UR36 ;  /* 0x00000024002b7c82 */ /* 0x000fe60008000000 */
[----:B------:R-:W-:Y:S01]  /*6a20*/  MOV R109, UR4 ;  /* 0x00000004006d7c02 */ /* 0x000fe20008000f00 */
[----:B------:R-:W-:Y:S03]  /*6a30*/  UIADD3.X UR7, UPT, UPT, URZ, UR53, URZ, UP0, !UPT ;  /* 0x00000035ff077290 */ /* 0x000fe600087fe4ff */
[----:B------:R-:W-:Y:S11]  /*6a40*/  R2UR UR40, R109 ;  /* 0x000000006d2872ca */ /* 0x000ff600000e0000 */
[----:B------:R-:W-:Y:S02]  /*6a50*/  @!UPT UIADD3 URZ, UPT, UPT, URZ, URZ, URZ ;  /* 0x000000fffffff290 */ /* 0x000fe4000fffe0ff */
[----:B------:R2:W-:Y:S01]  /*6a60*/  UTMASTG.3D [UR40], [UR6] ;  /* 0x00000028060073b5 */ /* 0x0005e20008010000 */
[----:B------:R0:W-:Y:S01]  /*6a70*/  UTMACMDFLUSH ;  /* 0x00000000000079b7 */ /* 0x0001e20000000000 */
[----:B--2---:R-:W-:Y:S04]  /*6a80*/  DEPBAR.LE SB0, 0x1 ;  /* 0x000080400000791a */ /* 0x004fe80000000000 */
.L_x_106:
[----:B------:R-:W-:Y:S05]  /*6a90*/  BSYNC.RECONVERGENT B0 ;  /* 0x0000000000007941 */ /* 0x000fea0003800200 */
.L_x_105:
[----:B------:R-:W-:Y:S06]  /*6aa0*/  BAR.SYNC.DEFER_BLOCKING 0x1, 0x80 ;  /* 0x0042000000007b1d */ /* 0x000fec0000010000 */
[----:B------:R-:W2:Y:S01]  /*6ab0*/  @P6 SYNCS.PHASECHK.TRANS64.TRYWAIT P0, [R0+URZ+0xa0], R2 ;  /* 0x0000a002000065a7 */ /* 0x000ea200080011ff */
[----:B------:R-:W-:Y:S01]  /*6ac0*/  BSSY B1, `(.L_x_107) ;  /* 0x0000021000017945 */ /* 0x000fe20003800000 */
[----:B--2---:R-:W-:Y:S03]  /*6ad0*/  @P6 SEL R115, RZ, 0x1, !P0 ;  /* 0x00000001ff736807 */ /* 0x004fe60004000000 */
[----:B------:R-:W-:Y:S05]  /*6ae0*/  @!P6 BRA `(.L_x_108) ;  /* 0x000000000078e947 */ /* 0x000fea0003800000 */
[----:B------:R-:W-:Y:S01]  /*6af0*/  ISETP.NE.AND P1, PT, R116, RZ, PT ;  /* 0x000000ff7400720c */ /* 0x000fe20003f25270 */
[----:B------:R-:W-:Y:S01]  /*6b00*/  BSSY B0, `(.L_x_109) ;  /* 0x0000009000007945 */ /* 0x000fe20003800000 */
[----:B------:R-:W-:Y:S11]  /*6b10*/  ISETP.NE.AND P0, PT, R115, RZ, PT ;  /* 0x000000ff7300720c */ /* 0x000ff60003f05270 */
[----:B------:R-:W-:Y:S05]  /*6b20*/  @P1 IMAD R2, R105, 0x1000, R100 ;  /* 0x0000100069021824 */ /* 0x000fea00078e0264 */
[----:B------:R-:W-:Y:S05]  /*6b30*/  @P1 IADD3 R4, PT, PT, R2, UR49, RZ ;  /* 0x0000003102041c10 */ /* 0x000fea000fffe0ff */
[----:B------:R-:W-:Y:S01]  /*6b40*/  @P1 IMAD.IADD R4, R4, 0x1, R117 ;  /* 0x0000000104041824 */ /* 0x000fe200078e0275 */
[----:B------:R-:W-:Y:S06]  /*6b50*/  @P0 BRA `(.L_x_110) ;  /* 0x00000000000c0947 */ /* 0x000fec0003800000 */
[----:B------:R-:W-:Y:S04]  /*6b60*/  SHF.L.U32 R3, R104, 0x1f, RZ ;  /* 0x0000001f68037819 */ /* 0x000fe800000006ff */
[----:B------:R-:W2:Y:S02]  /*6b70*/  SYNCS.PHASECHK.TRANS64.TRYWAIT P0, [R0+URZ+0xa0], R3 ;  /* 0x0000a003000075a7 */ /* 0x000ea400080011ff */
[----:B--2---:R-:W-:Y:S05]  /*6b80*/  @!P0 BRA `(.L_x_111) ;  /* 0x00000034005c8947 */ /* 0x004fea0003800000 */
.L_x_110:
[----:B------:R-:W-:Y:S05]  /*6b90*/  BSYNC B0 ;  /* 0x0000000000007941 */ /* 0x000fea0003800000 */
.L_x_109:
[----:B------:R-:W-:Y:S01]  /*6ba0*/  ISETP.NE.AND P0, PT, R116, RZ, PT ;  /* 0x000000ff7400720c */ /* 0x000fe20003f05270 */
[----:B------:R-:W-:Y:S11]  /*6bb0*/  VIADD R105, R105, 0x1 ;  /* 0x0000000169697836 */ /* 0x000ff60000000000 */
[----:B------:R-:W-:Y:S01]  /*6bc0*/  @!UPT UIADD3 URZ, UPT, UPT, URZ, URZ, URZ ;  /* 0x000000fffffff290 */ /* 0x000fe2000fffe0ff */
[----:B------:R3:W4:Y:S04]  /*6bd0*/  @P0 LDS.128 R80, [R2+UR49+0x200] ;  /* 0x0002003102500984 */ /* 0x0007280008000c00 */
[----:B------:R1:W1:Y:S01]  /*6be0*/  @P0 LDS.128 R84, [R4+0x210] ;  /* 0x0002100004540984 */ /* 0x0002620000000c00 */
        /* <DEDUP_REMOVED lines=8> */
[----:B---3--:R-:W-:Y:S02]  /*6c70*/  VIADD R2, R0, 0xc0 ;  /* 0x000000c000027836 */ /* 0x008fe40000000000 */
[----:B--2---:R-:W-:Y:S05]  /*6c80*/  IMAD.U32 R0, RZ, RZ, UR37 ;  /* 0x00000025ff007e24 */ /* 0x004fea000f8e00ff */
[----:B------:R-:W-:Y:S04]  /*6c90*/  PRMT R0, R0, 0x654, R2 ;  /* 0x0000065400007816 */ /* 0x000fe80000000002 */
[----:B-----5:R2:W-:Y:S02]  /*6ca0*/  SYNCS.ARRIVE.TRANS64.RED.A1T0 RZ, [R0+URZ], RZ ;  /* 0x000000ff00ff79a7 */ /* 0x0205e400081004ff */
[----:B--2---:R-:W-:Y:S04]  /*6cb0*/  SEL R0, RZ, 0x1, P0 ;  /* 0x00000001ff007807 */ /* 0x004fe80000000000 */
[----:B-1--4-:R-:W-:Y:S02]  /*6cc0*/  LOP3.LUT R104, R104, R0, RZ, 0x3c, !PT ;  /* 0x0000000068687212 */ /* 0x012fe400078e3cff */
.L_x_108:
[----:B------:R-:W-:Y:S05]  /*6cd0*/  BSYNC B1 ;  /* 0x0000000000017941 */ /* 0x000fea0003800000 */
.L_x_107:
[----:B------:R-:W-:Y:S05]  /*6ce0*/  VIADD R0, R48, 0x40 ;  /* 0x0000004030007836 */ /* 0x000fea0000000000 */
[----:B------:R-:W-:Y:S04]  /*6cf0*/  SHF.R.U32.HI R0, RZ, 0x15, R0 ;  /* 0x00000015ff007819 */ /* 0x000fe80000011600 */
[----:B------:R-:W-:Y:S11]  /*6d00*/  LOP3.LUT P0, RZ, R0, 0x3, R101, 0x48, !PT ;  /* 0x0000000300ff7812 */ /* 0x000ff60007804865 */
[----:B------:R-:W-:Y:S02]  /*6d10*/  @!UPT UIADD3 URZ, UPT, UPT, URZ, URZ, URZ ;  /* 0x000000fffffff290 */ /* 0x000fe4000fffe0ff */
[----:B------:R-:W-:Y:S05]  /*6d20*/  @!P0 BRA `(.L_x_112) ;  /* 0x0000000000408947 */ /* 0x000fea0003800000 */
[----:B------:R-:W2:Y:S01]  /*6d30*/  LDCU.64 UR8, c[0x4][0x78] ;  /* 0x01000f00ff0877ac */ /* 0x000ea20008000a00 */
[----:B------:R-:W-:Y:S01]  /*6d40*/  MOV R3, 0x0 ;  /* 0x0000000000037802 */ /* 0x000fe20000000f00 */
[----:B------:R-:W-:Y:S02]  /*6d50*/  HFMA2 R12, -RZ, RZ, 0, 5.9604644775390625e-08 ;  /* 0x00000001ff0c7431 */ /* 0x000fe400000001ff */
[----:B------:R-:W-:Y:S02]  /*6d60*/  IMAD.MOV.U32 R8, RZ, RZ, 0x192 ;  /* 0x00000192ff087424 */ /* 0x000fe400078e00ff */
[----:B------:R-:W-:Y:S01]  /*6d70*/  IMAD.MOV.U32 R13, RZ, RZ, RZ ;  /* 0x000000ffff0d7224 */ /* 0x000fe200078e00ff */
[----:B------:R-:W3:Y:S01]  /*6d80*/  LDCU.64 UR6, c[0x4][0x80] ;  /* 0x01001000ff0677ac */ /* 0x000ee20008000a00 */
[----:B------:R-:W4:Y:S01]  /*6d90*/  LDC.64 R2, c[0x4][R3] ;  /* 0x0100000003027b82 */ /* 0x000f220000000a00 */
[----:B------:R-:W5:Y:S01]  /*6da0*/  LDCU.64 UR4, c[0x4][0x18] ;  /* 0x01000300ff0477ac */ /* 0x000f620008000a00 */
[----:B--2---:R-:W-:Y:S01]  /*6db0*/  MOV R5, UR9 ;  /* 0x0000000900057c02 */ /* 0x004fe20008000f00 */
[----:B------:R-:W-:Y:S01]  /*6dc0*/  IMAD.U32 R4, RZ, RZ, UR8 ;  /* 0x00000008ff047e24 */ /* 0x000fe2000f8e00ff */
[----:B---3--:R-:W-:Y:S01]  /*6dd0*/  MOV R7, UR7 ;  /* 0x0000000700077c02 */ /* 0x008fe20008000f00 */
[----:B------:R-:W-:Y:S01]  /*6de0*/  IMAD.U32 R6, RZ, RZ, UR6 ;  /* 0x00000006ff067e24 */ /* 0x000fe2000f8e00ff */
[----:B-----5:R-:W-:Y:S01]  /*6df0*/  MOV R11, UR5 ;  /* 0x00000005000b7c02 */ /* 0x020fe20008000f00 */
[----:B------:R-:W-:Y:S02]  /*6e00*/  IMAD.U32 R10, RZ, RZ, UR4 ;  /* 0x00000004ff0a7e24 */ /* 0x000fe4000f8e00ff */
[----:B------:R-:W-:Y:S07]  /*6e10*/  LEPC R20, `(.L_x_112) ;  /* 0x000000001014794e */ /* 0x000fee0000000000 */
[----:B-1--4-:R-:W-:Y:S05]  /*6e20*/  CALL.ABS.NOINC R2 ;  /* 0x0000000002007343 */ /* 0x012fea0003c00000 */
.L_x_112:
[-C--:B------:R-:W-:Y:S01]  /*6e30*/  F2FP.F16.E5M2.UNPACK_B R0, R81.reuse ;  /* 0x00000051ff00723e */ /* 0x080fe200020004ff */
[----:B------:R-:W-:Y:S05]  /*6e40*/  WARPSYNC.ALL ;  /* 0x0000000000007948 */ /* 0x000fea0003800000 */
[----:B------:R-:W-:Y:S01]  /*6e50*/  R2UR UR4, R48 ;  /* 0x00000000300472ca */ /* 0x000fe200000e0000 */
[--C-:B------:R-:W-:Y:S01]  /*6e60*/  HADD2.F32 R54, -RZ, R0.reuse.H0_H0 ;  /* 0x20000000ff367230 */ /* 0x100fe20000004100 */
[-C--:B------:R-:W-:Y:S01]  /*6e70*/  F2FP.F16.E5M2.UNPACK_B R2, R80.reuse.H1 ;  /* 0x00000050ff02723e */ /* 0x080fe200030004ff */
[----:B------:R-:W-:Y:S01]  /*6e80*/  HADD2.F32 R55, -RZ, R0.H1_H1 ;  /* 0x30000000ff377230 */ /* 0x000fe20000004100 */
[----:B------:R-:W-:Y:S01]  /*6e90*/  F2FP.F16.E5M2.UNPACK_B R0, R81.H1 ;  /* 0x00000051ff00723e */ /* 0x000fe200030004ff */
[----:B------:R-:W-:Y:S01]  /*6ea0*/  BSSY.RECONVERGENT B0, `(.L_x_113) ;  /* 0x0000095000007945 */ /* 0x000fe20003800200 */
[----:B------:R-:W-:Y:S01]  /*6eb0*/  F2FP.F16.E5M2.UNPACK_B R3, R80 ;  /* 0x00000050ff03723e */ /* 0x000fe200020004ff */
[----:B------:R-:W-:Y:S01]  /*6ec0*/  HADD2.F32 R52, -RZ, R2.H0_H0 ;  /* 0x20000002ff347230 */ /* 0x000fe20000004100 */
[----:B------:R-:W-:Y:S01]  /*6ed0*/  ISETP.NE.AND P0, PT, R110, RZ, PT ;  /* 0x000000ff6e00720c */ /* 0x000fe20003f05270 */
[--C-:B------:R-:W-:Y:S01]  /*6ee0*/  HADD2.F32 R56, -RZ, R0.reuse.H0_H0 ;  /* 0x20000000ff387230 */ /* 0x100fe20000004100 */
[----:B------:R-:W-:Y:S01]  /*6ef0*/  ISETP.NE.AND P6, PT, R118, RZ, PT ;  /* 0x000000ff7600720c */ /* 0x000fe20003fc5270 */
[----:B------:R-:W-:Y:S01]  /*6f00*/  HADD2.F32 R57, -RZ, R0.H1_H1 ;  /* 0x30000000ff397230 */ /* 0x000fe20000004100 */
[-C--:B------:R-:W-:Y:S01]  /*6f10*/  F2FP.F16.E5M2.UNPACK_B R0, R83.reuse ;  /* 0x00000053ff00723e */ /* 0x080fe200020004ff */
[----:B-1----:R-:W-:Y:S01]  /*6f20*/  LDTM.16dp32bit_t0_t15.x32 R4, tmem[UR4+0x40] ;  /* 0x00004004000479ee */ /* 0x002fe20008a80000 */
[----:B------:R-:W1:Y:S01]  /*6f30*/  LDTM.16dp32bit_t16_t31.x32 R4, tmem[UR4+0x60] ;  /* 0x00006004000479ee */ /* 0x000e620008aa0000 */
[----:B------:R-:W-:Y:S01]  /*6f40*/  HADD2.F32 R53, -RZ, R2.H1_H1 ;  /* 0x30000002ff357230 */ /* 0x000fe20000004100 */
[----:B------:R-:W-:Y:S01]  /*6f50*/  F2FP.F16.E5M2.UNPACK_B R2, R82.H1 ;  /* 0x00000052ff02723e */ /* 0x000fe200030004ff */
[--C-:B------:R-:W-:Y:S02]  /*6f60*/  HADD2.F32 R50, -RZ, R3.reuse.H0_H0 ;  /* 0x20000003ff327230 */ /* 0x100fe40000004100 */
[--C-:B------:R-:W-:Y:S02]  /*6f70*/  HADD2.F32 R62, -RZ, R0.reuse.H0_H0 ;  /* 0x20000000ff3e7230 */ /* 0x100fe40000004100 */
[----:B------:R-:W-:Y:S01]  /*6f80*/  HADD2.F32 R63, -RZ, R0.H1_H1 ;  /* 0x30000000ff3f7230 */ /* 0x000fe20000004100 */
[----:B------:R-:W-:Y:S01]  /*6f90*/  F2FP.F16.E5M2.UNPACK_B R0, R84.H1 ;  /* 0x00000054ff00723e */ /* 0x000fe200030004ff */
[--C-:B------:R-:W-:Y:S02]  /*6fa0*/  HADD2.F32 R60, -RZ, R2.reuse.H0_H0 ;  /* 0x20000002ff3c7230 */ /* 0x100fe40000004100 */
[----:B------:R-:W-:Y:S01]  /*6fb0*/  HADD2.F32 R61, -RZ, R2.H1_H1 ;  /* 0x30000002ff3d7230 */ /* 0x000fe20000004100 */
[----:B------:R-:W-:Y:S01]  /*6fc0*/  F2FP.F16.E5M2.UNPACK_B R2, R83.H1 ;  /* 0x00000053ff02723e */ /* 0x000fe200030004ff */
[----:B------:R-:W-:Y:S01]  /*6fd0*/  HADD2.F32 R51, -RZ, R3.H1_H1 ;  /* 0x30000003ff337230 */ /* 0x000fe20000004100 */
[----:B------:R-:W-:Y:S01]  /*6fe0*/  F2FP.F16.E5M2.UNPACK_B R3, R82 ;  /* 0x00000052ff03723e */ /* 0x000fe200020004ff */
[--C-:B------:R-:W-:Y:S02]  /*6ff0*/  HADD2.F32 R68, -RZ, R0.reuse.H0_H0 ;  /* 0x20000000ff447230 */ /* 0x100fe40000004100 */
[----:B------:R-:W-:Y:S01]  /*7000*/  HADD2.F32 R69, -RZ, R0.H1_H1 ;  /* 0x30000000ff457230 */ /* 0x000fe20000004100 */
[-C--:B------:R-:W-:Y:S01]  /*7010*/  F2FP.F16.E5M2.UNPACK_B R0, R85.reuse.H1 ;  /* 0x00000055ff00723e */ /* 0x080fe200030004ff */
[--C-:B------:R-:W-:Y:S02]  /*7020*/  HADD2.F32 R64, -RZ, R2.reuse.H0_H0 ;  /* 0x20000002ff407230 */ /* 0x100fe40000004100 */
[----:B------:R-:W-:Y:S01]  /*7030*/  HADD2.F32 R65, -RZ, R2.H1_H1 ;  /* 0x30000002ff417230 */ /* 0x000fe20000004100 */
[----:B------:R-:W-:Y:S01]  /*7040*/  F2FP.F16.E5M2.UNPACK_B R2, R85 ;  /* 0x00000055ff02723e */ /* 0x000fe200020004ff */
[--C-:B------:R-:W-:Y:S02]  /*7050*/  HADD2.F32 R58, -RZ, R3.reuse.H0_H0 ;  /* 0x20000003ff3a7230 */ /* 0x100fe40000004100 */
[C---:B-1----:R-:W-:Y:S01]  /*7060*/  FMUL R7, R47.reuse, R7 ;  /* 0x000000072f077220 */ /* 0x042fe20000400000 */
[----:B------:R-:W-:Y:S01]  /*7070*/  HADD2.F32 R59, -RZ, R3.H1_H1 ;  /* 0x30000003ff3b7230 */ /* 0x000fe20000004100 */
[----:B------:R-:W-:Y:S01]  /*7080*/  F2FP.F16.E5M2.UNPACK_B R3, R84 ;  /* 0x00000054ff03723e */ /* 0x000fe200020004ff */
[--C-:B------:R-:W-:Y:S02]  /*7090*/  HADD2.F32 R72, -RZ, R0.reuse.H0_H0 ;  /* 0x20000000ff487230 */ /* 0x100fe40000004100 */
[C---:B------:R-:W-:Y:S01]  /*70a0*/  FMUL R11, R47.reuse, R11 ;  /* 0x0000000b2f0b7220 */ /* 0x040fe20000400000 */
[----:B------:R-:W-:Y:S01]  /*70b0*/  HADD2.F32 R73, -RZ, R0.H1_H1 ;  /* 0x30000000ff497230 */ /* 0x000fe20000004100 */
[----:B------:R-:W-:Y:S01]  /*70c0*/  F2FP.F16.E5M2.UNPACK_B R0, R87 ;  /* 0x00000057ff00723e */ /* 0x000fe200020004ff */
[--C-:B------:R-:W-:Y:S02]  /*70d0*/  HADD2.F32 R70, -RZ, R2.reuse.H0_H0 ;  /* 0x20000002ff467230 */ /* 0x100fe40000004100 */
[C---:B------:R-:W-:Y:S01]  /*70e0*/  FMUL R15, R47.reuse, R15 ;  /* 0x0000000f2f0f7220 */ /* 0x040fe20000400000 */
[----:B------:R-:W-:Y:S01]  /*70f0*/  HADD2.F32 R71, -RZ, R2.H1_H1 ;  /* 0x30000002ff477230 */ /* 0x000fe20000004100 */
[-C--:B------:R-:W-:Y:S01]  /*7100*/  F2FP.F16.E5M2.UNPACK_B R2, R86.reuse.H1 ;  /* 0x00000056ff02723e */ /* 0x080fe200030004ff */
[--C-:B------:R-:W-:Y:S02]  /*7110*/  HADD2.F32 R66, -RZ, R3.reuse.H0_H0 ;  /* 0x20000003ff427230 */ /* 0x100fe40000004100 */
[----:B------:R-:W-:Y:S01]  /*7120*/  HADD2.F32 R67, -RZ, R3.H1_H1 ;  /* 0x30000003ff437230 */ /* 0x000fe20000004100 */
[----:B------:R-:W-:Y:S01]  /*7130*/  F2FP.F16.E5M2.UNPACK_B R3, R86 ;  /* 0x00000056ff03723e */ /* 0x000fe200020004ff */
[--C-:B------:R-:W-:Y:S02]  /*7140*/  HADD2.F32 R78, -RZ, R0.reuse.H0_H0 ;  /* 0x20000000ff4e7230 */ /* 0x100fe40000004100 */
[----:B------:R-:W-:Y:S02]  /*7150*/  HADD2.F32 R79, -RZ, R0.H1_H1 ;  /* 0x30000000ff4f7230 */ /* 0x000fe40000004100 */
[C---:B------:R-:W-:Y:S01]  /*7160*/  FMUL R0, R47.reuse, R4 ;  /* 0x000000042f007220 */ /* 0x040fe20000400000 */
[--C-:B------:R-:W-:Y:S02]  /*7170*/  HADD2.F32 R76, -RZ, R2.reuse.H0_H0 ;  /* 0x20000002ff4c7230 */ /* 0x100fe40000004100 */
[----:B------:R-:W-:Y:S01]  /*7180*/  FMUL R4, R47, R8 ;  /* 0x000000082f047220 */ /* 0x000fe20000400000 */
[----:B------:R-:W-:Y:S02]  /*7190*/  HADD2.F32 R77, -RZ, R2.H1_H1 ;  /* 0x30000002ff4d7230 */ /* 0x000fe40000004100 */
[----:B------:R-:W-:Y:S01]  /*71a0*/  FFMA R0, R49, R50, R0 ;  /* 0x0000003231007223 */ /* 0x000fe20000000000 */
[--C-:B------:R-:W-:Y:S02]  /*71b0*/  HADD2.F32 R74, -RZ, R3.reuse.H0_H0 ;  /* 0x20000003ff4a7230 */ /* 0x100fe40000004100 */
[C---:B------:R-:W-:Y:S01]  /*71c0*/  FMUL R2, R47.reuse, R5 ;  /* 0x000000052f027220 */ /* 0x040fe20000400000 */
[----:B------:R-:W-:Y:S02]  /*71d0*/  HADD2.F32 R75, -RZ, R3.H1_H1 ;  /* 0x30000003ff4b7230 */ /* 0x000fe40000004100 */
[C---:B------:R-:W-:Y:S01]  /*71e0*/  FMUL R5, R47.reuse, R9 ;  /* 0x000000092f057220 */ /* 0x040fe20000400000 */
[----:B------:R-:W-:Y:S01]  /*71f0*/  FMUL R8, R47, R12 ;  /* 0x0000000c2f087220 */ /* 0x000fe20000400000 */
[----:B------:R-:W-:Y:S01]  /*7200*/  FFMA R2, R49, R51, R2 ;  /* 0x0000003331027223 */ /* 0x000fe20000000002 */
[C---:B------:R-:W-:Y:S01]  /*7210*/  FMUL R9, R47.reuse, R13 ;  /* 0x0000000d2f097220 */ /* 0x040fe20000400000 */
[C---:B------:R-:W-:Y:S01]  /*7220*/  FMUL R12, R47.reuse, R21 ;  /* 0x000000152f0c7220 */ /* 0x040fe20000400000 */
[C---:B------:R-:W-:Y:S01]  /*7230*/  FMUL R21, R47.reuse, R30 ;  /* 0x0000001e2f157220 */ /* 0x040fe20000400000 */
[C---:B------:R-:W-:Y:S01]  /*7240*/  FMUL R13, R47.reuse, R22 ;  /* 0x000000162f0d7220 */ /* 0x040fe20000400000 */
[C---:B------:R-:W-:Y:S01]  /*7250*/  FMUL R22, R47.reuse, R31 ;  /* 0x0000001f2f167220 */ /* 0x040fe20000400000 */
        /* <DEDUP_REMOVED lines=8> */
[C---:B------:R-:W-:Y:S01]  /*72e0*/  FFMA R6, R49.reuse, R56, R6 ;  /* 0x0000003831067223 */ /* 0x040fe20000000006 */
[C---:B------:R-:W-:Y:S01]  /*72f0*/  FFMA R11, R49.reuse, R57, R11 ;  /* 0x00000039310b7223 */ /* 0x040fe2000000000b */
[C---:B------:R-:W-:Y:S01]  /*7300*/  FFMA R8, R49.reuse, R58, R8 ;  /* 0x0000003a31087223 */ /* 0x040fe20000000008 */
[----:B------:R-:W-:Y:S01]  /*7310*/  FFMA R9, R49, R59, R9 ;  /* 0x0000003b31097223 */ /* 0x000fe20000000009 */
[----:B------:R-:W-:Y:S01]  /*7320*/  F2FP.SATFINITE.E5M2.F32.PACK_AB_MERGE_C R52, R7, R3, RZ ;  /* 0x000000030734723e */ /* 0x000fe200048060ff */
[----:B------:R-:W-:Y:S01]  /*7330*/  FFMA R10, R49, R60, R10 ;  /* 0x0000003c310a7223 */ /* 0x000fe2000000000a */
[----:B------:R-:W-:Y:S01]  /*7340*/  F2FP.SATFINITE.E5M2.F32.PACK_AB_MERGE_C R53, R11, R6, RZ ;  /* 0x000000060b35723e */ /* 0x000fe200048060ff */
[----:B------:R-:W-:Y:S01]  /*7350*/  FFMA R15, R49, R61, R15 ;  /* 0x0000003d310f7223 */ /* 0x000fe2000000000f */
[C---:B------:R-:W-:Y:S01]  /*7360*/  FMUL R3, R47.reuse, R16 ;  /* 0x000000102f037220 */ /* 0x040fe20000400000 */
[C---:B------:R-:W-:Y:S01]  /*7370*/  FMUL R6, R47.reuse, R17 ;  /* 0x000000112f067220 */ /* 0x040fe20000400000 */
[----:B------:R-:W-:Y:S01]  /*7380*/  F2FP.F16.E5M2.UNPACK_B R51, R87.H1 ;  /* 0x00000057ff33723e */ /* 0x000fe200030004ff */
[----:B------:R-:W-:Y:S01]  /*7390*/  FMUL R11, R47, R20 ;  /* 0x000000142f0b7220 */ /* 0x000fe20000400000 */
[----:B------:R-:W-:Y:S01]  /*73a0*/  F2FP.SATFINITE.E5M2.F32.PACK_AB_MERGE_C R54, R15, R10, RZ ;  /* 0x0000000a0f36723e */ /* 0x000fe200048060ff */
[C---:B------:R-:W-:Y:S01]  /*73b0*/  FFMA R3, R49.reuse, R62, R3 ;  /* 0x0000003e31037223 */ /* 0x040fe20000000003 */
[----:B------:R-:W-:Y:S01]  /*73c0*/  FFMA R6, R49, R63, R6 ;  /* 0x0000003f31067223 */ /* 0x000fe20000000006 */
[----:B------:R-:W-:Y:S01]  /*73d0*/  FMUL R20, R47, R29 ;  /* 0x0000001d2f147220 */ /* 0x000fe20000400000 */
[----:B------:R-:W-:Y:S01]  /*73e0*/  F2FP.SATFINITE.E5M2.F32.PACK_AB_MERGE_C R29, R5, R4, R53 ;  /* 0x00000004051d723e */ /* 0x000fe20004806035 */
[----:B------:R-:W-:Y:S01]  /*73f0*/  FMUL R10, R47, R19 ;  /* 0x000000132f0a7220 */ /* 0x000fe20000400000 */
[----:B------:R-:W-:Y:S01]  /*7400*/  F2FP.SATFINITE.E5M2.F32.PACK_AB_MERGE_C R30, R9, R8, R54 ;  /* 0x00000008091e723e */ /* 0x000fe20004806036 */
        /* <DEDUP_REMOVED lines=10> */
[----:B------:R-:W-:Y:S01]  /*74b0*/  FFMA R14, R49, R69, R14 ;  /* 0x00000045310e7223 */ /* 0x000fe2000000000e */
[----:B------:R-:W-:Y:S01]  /*74c0*/  FMUL R18, R47, R27 ;  /* 0x0000001b2f127220 */ /* 0x000fe20000400000 */
[C---:B------:R-:W-:Y:S01]  /*74d0*/  FFMA R15, R49.reuse, R70, R15 ;  /* 0x00000046310f7223 */ /* 0x040fe2000000000f */
[C---:B------:R-:W-:Y:S01]  /*74e0*/  FFMA R16, R49.reuse, R71, R16 ;  /* 0x0000004731107223 */ /* 0x040fe20000000010 */
[C---:B------:R-:W-:Y:S01]  /*74f0*/  FFMA R17, R49.reuse, R72, R17 ;  /* 0x0000004831117223 */ /* 0x040fe20000000011 */
[C---:B------:R-:W-:Y:S01]  /*7500*/  FFMA R18, R49.reuse, R73, R18 ;  /* 0x0000004931127223 */ /* 0x040fe20000000012 */
[----:B------:R-:W-:Y:S01]  /*7510*/  FFMA R19, R49, R74, R19 ;  /* 0x0000004a31137223 */ /* 0x000fe20000000013 */
[----:B------:R-:W-:Y:S01]  /*7520*/  FMUL R23, R47, R32 ;  /* 0x000000202f177220 */ /* 0x000fe20000400000 */
[----:B------:R-:W-:Y:S01]  /*7530*/  FFMA R20, R49, R75, R20 ;  /* 0x0000004b31147223 */ /* 0x000fe20000000014 */
[----:B------:R-:W-:Y:S01]  /*7540*/  FMUL R24, R47, R33 ;  /* 0x000000212f187220 */ /* 0x000fe20000400000 */
[--C-:B------:R-:W-:Y:S02]  /*7550*/  HADD2.F32 R50, -RZ, R51.reuse.H0_H0 ;  /* 0x20000033ff327230 */ /* 0x100fe40000004100 */
[----:B------:R-:W-:Y:S01]  /*7560*/  FFMA R21, R49, R76, R21 ;  /* 0x0000004c31157223 */ /* 0x000fe20000000015 */
[----:B------:R-:W-:Y:S02]  /*7570*/  HADD2.F32 R51, -RZ, R51.H1_H1 ;  /* 0x30000033ff337230 */ /* 0x000fe40000004100 */
[----:B------:R-:W-:Y:S01]  /*7580*/  FMUL R25, R47, R34 ;  /* 0x000000222f197220 */ /* 0x000fe20000400000 */
[----:B------:R-:W-:Y:S01]  /*7590*/  FFMA R22, R49, R77, R22 ;  /* 0x0000004d31167223 */ /* 0x000fe20000000016 */
[----:B------:R-:W-:Y:S01]  /*75a0*/  FMUL R26, R47, R35 ;  /* 0x000000232f1a7220 */ /* 0x000fe20000400000 */
[----:B------:R-:W-:Y:S01]  /*75b0*/  F2FP.SATFINITE.E5M2.F32.PACK_AB_MERGE_C R7, R10, R7, RZ ;  /* 0x000000070a07723e */ /* 0x000fe200048060ff */
[C---:B------:R-:W-:Y:S01]  /*75c0*/  FFMA R23, R49.reuse, R78, R23 ;  /* 0x0000004e31177223 */ /* 0x040fe20000000017 */
[C---:B------:R-:W-:Y:S01]  /*75d0*/  FFMA R24, R49.reuse, R79, R24 ;  /* 0x0000004f31187223 */ /* 0x040fe20000000018 */
[C---:B------:R-:W-:Y:S01]  /*75e0*/  FFMA R25, R49.reuse, R50, R25 ;  /* 0x0000003231197223 */ /* 0x040fe20000000019 */
[----:B------:R-:W-:Y:S01]  /*75f0*/  FFMA R26, R49, R51, R26 ;  /* 0x00000033311a7223 */ /* 0x000fe2000000001a */
[----:B------:R-:W-:Y:S02]  /*7600*/  F2FP.SATFINITE.E5M2.F32.PACK_AB_MERGE_C R28, R2, R0, R52 ;  /* 0x00000000021c723e */ /* 0x000fe40004806034 */
[----:B------:R-:W-:Y:S02]  /*7610*/  F2FP.SATFINITE.E5M2.F32.PACK_AB_MERGE_C R31, R6, R3, R7 ;  /* 0x00000003061f723e */ /* 0x000fe40004806007 */
[----:B------:R-:W-:Y:S02]  /*7620*/  F2FP.SATFINITE.E5M2.F32.PACK_AB_MERGE_C R13, R14, R13, RZ ;  /* 0x0000000d0e0d723e */ /* 0x000fe400048060ff */
[----:B------:R-:W-:Y:S01]  /*7630*/  F2FP.SATFINITE.E5M2.F32.PACK_AB_MERGE_C R17, R18, R17, RZ ;  /* 0x000000111211723e */ /* 0x000fe200048060ff */
[----:B------:R1:W-:Y:S01]  /*7640*/  STS.128 [R100+UR49+0x5200], R28 ;  /* 0x0052001c64007988 */ /* 0x0003e20008000c31 */
[----:B------:R-:W-:Y:S02]  /*7650*/  F2FP.SATFINITE.E5M2.F32.PACK_AB_MERGE_C R14, R22, R21, RZ ;  /* 0x00000015160e723e */ /* 0x000fe400048060ff */
[----:B------:R-:W-:Y:S02]  /*7660*/  F2FP.SATFINITE.E5M2.F32.PACK_AB_MERGE_C R25, R26, R25, RZ ;  /* 0x000000191a19723e */ /* 0x000fe400048060ff */
[----:B------:R-:W-:Y:S02]  /*7670*/  F2FP.SATFINITE.E5M2.F32.PACK_AB_MERGE_C R12, R12, R11, R13 ;  /* 0x0000000b0c0c723e */ /* 0x000fe4000480600d */
[----:B------:R-:W-:Y:S02]  /*7680*/  F2FP.SATFINITE.E5M2.F32.PACK_AB_MERGE_C R13, R16, R15, R17 ;  /* 0x0000000f100d723e */ /* 0x000fe40004806011 */
        /* <DEDUP_REMOVED lines=13> */
[----:B------:R-:W-:Y:S02]  /*7760*/  UIADD3 UR8, UP0, UPT, UR52, 0x680, URZ ;  /* 0x0000068034087890 */ /* 0x000fe4000ff1e0ff */
[----:B------:R-:W-:Y:S02]  /*7770*/  UIADD3 UR5, UPT, UPT, UR41, 0x40, URZ ;  /* 0x0000004029057890 */ /* 0x000fe4000fffe0ff */
[----:B------:R-:W-:Y:S02]  /*7780*/  UIADD3 UR4, UPT, UPT, UR49, 0x5200, URZ ;  /* 0x0000520031047890 */ /* 0x000fe4000fffe0ff */
[----:B------:R-:W-:Y:S01]  /*7790*/  UIADD3.X UR9, UPT, UPT, URZ, UR53, URZ, UP0, !UPT ;  /* 0x00000035ff097290 */ /* 0x000fe200087fe4ff */
[----:B------:R-:W-:Y:S01]  /*77a0*/  UMOV UR6, UR42 ;  /* 0x0000002a00067c82 */ /* 0x000fe20008000000 */
[----:B------:R-:W-:Y:S07]  /*77b0*/  UMOV UR7, UR36 ;  /* 0x0000002400077c82 */ /* 0x000fee0008000000 */
[----:B------:R2:W-:Y:S01]  /*77c0*/  UTMASTG.3D [UR4], [UR8] ;  /* 0x00000004080073b5 */ /* 0x0005e20008010000 */
[----:B------:R0:W-:Y:S01]  /*77d0*/  UTMACMDFLUSH ;  /* 0x00000000000079b7 */ /* 0x0001e20000000000 */
[----:B--2---:R-:W-:Y:S04]  /*77e0*/  DEPBAR.LE SB0, 0x1 ;  /* 0x000080400000791a */ /* 0x004fe80000000000 */
.L_x_114:
[----:B------:R-:W-:Y:S05]  /*77f0*/  BSYNC.RECONVERGENT B0 ;  /* 0x0000000000007941 */ /* 0x000fea0003800200 */
.L_x_113:
        /* <DEDUP_REMOVED lines=15> */
.L_x_118:
[----:B------:R-:W-:Y:S05]  /*78f0*/  BSYNC B0 ;  /* 0x0000000000007941 */ /* 0x000fea0003800000 */
.L_x_117:
[----:B------:R-:W-:Y:S01]  /*7900*/  ISETP.NE.AND P0, PT, R116, RZ, PT ;  /* 0x000000ff7400720c */ /* 0x000fe20003f05270 */
[----:B------:R-:W-:Y:S11]  /*7910*/  VIADD R105, R105, 0x1 ;  /* 0x0000000169697836 */ /* 0x000ff60000000000 */
[----:B------:R-:W-:Y:S01]  /*7920*/  @!UPT UIADD3 URZ, UPT, UPT, URZ, URZ, URZ ;  /* 0x000000fffffff290 */ /* 0x000fe2000fffe0ff */
[----:B------:R3:W4:Y:S04]  /*7930*/  @P0 LDS.128 R84, [R2+0x210] ;  /* 0x0002100002540984 */ /* 0x0007280000000c00 */
[----:B------:R1:W1:Y:S01]  /*7940*/  @P0 LDS.128 R80, [R3+UR49+0x200] ;  /* 0x0002003103500984 */ /* 0x0002620008000c00 */
        /* <DEDUP_REMOVED lines=14> */
.L_x_116:
[----:B------:R-:W-:Y:S05]  /*7a30*/  BSYNC B1 ;  /* 0x0000000000017941 */ /* 0x000fea0003800000 */
.L_x_115:
[----:B------:R-:W-:Y:S05]  /*7a40*/  VIADD R0, R48, 0x80 ;  /* 0x0000008030007836 */ /* 0x000fea0000000000 */
[----:B------:R-:W-:Y:S04]  /*7a50*/  SHF.R.U32.HI R0, RZ, 0x15, R0 ;  /* 0x00000015ff007819 */ /* 0x000fe80000011600 */
[----:B------:R-:W-:Y:S11]  /*7a60*/  LOP3.LUT P0, RZ, R0, 0x3, R101, 0x48, !PT ;  /* 0x0000000300ff7812 */ /* 0x000ff60007804865 */
[----:B------:R-:W-:Y:S02]  /*7a70*/  @!UPT UIADD3 URZ, UPT, UPT, URZ, URZ, URZ ;  /* 0x000000fffffff290 */ /* 0x000fe4000fffe0ff */
[----:B------:R-:W-:Y:S05]  /*7a80*/  @!P0 BRA `(.L_x_120) ;  /* 0x0000000000408947 */ /* 0x000fea0003800000 */
[----:B------:R-:W2:Y:S01]  /*7a90*/  LDCU.64 UR8, c[0x4][0x78] ;  /* 0x01000f00ff0877ac */ /* 0x000ea20008000a00 */
[----:B------:R-:W-:Y:S01]  /*7aa0*/  MOV R3, 0x0 ;  /* 0x0000000000037802 */ /* 0x000fe20000000f00 */
[----:B-1----:R-:W-:Y:S02]  /*7ab0*/  HFMA2 R12, -RZ, RZ, 0, 5.9604644775390625e-08 ;  /* 0x00000001ff0c7431 */ /* 0x002fe400000001ff */
[----:B------:R-:W-:Y:S02]  /*7ac0*/  IMAD.MOV.U32 R8, RZ, RZ, 0x192 ;  /* 0x00000192ff087424 */ /* 0x000fe400078e00ff */
[----:B------:R-:W-:Y:S01]  /*7ad0*/  IMAD.MOV.U32 R13, RZ, RZ, RZ ;  /* 0x000000ffff0d7224 */ /* 0x000fe200078e00ff */
[----:B------:R-:W1:Y:S01]  /*7ae0*/  LDCU.64 UR6, c[0x4][0x80] ;  /* 0x01001000ff0677ac */ /* 0x000e620008000a00 */
[----:B------:R-:W3:Y:S01]  /*7af0*/  LDC.64 R2, c[0x4][R3] ;  /* 0x0100000003027b82 */ /* 0x000ee20000000a00 */
[----:B------:R-:W4:Y:S01]  /*7b00*/  LDCU.64 UR4, c[0x4][0x18] ;  /* 0x01000300ff0477ac */ /* 0x000f220008000a00 */
[----:B--2---:R-:W-:Y:S01]  /*7b10*/  MOV R5, UR9 ;  /* 0x0000000900057c02 */ /* 0x004fe20008000f00 */
[----:B------:R-:W-:Y:S01]  /*7b20*/  IMAD.U32 R4, RZ, RZ, UR8 ;  /* 0x00000008ff047e24 */ /* 0x000fe2000f8e00ff */
[----:B-1----:R-:W-:Y:S01]  /*7b30*/  MOV R7, UR7 ;  /* 0x0000000700077c02 */ /* 0x002fe20008000f00 */
[----:B------:R-:W-:Y:S01]  /*7b40*/  IMAD.U32 R6, RZ, RZ, UR6 ;  /* 0x00000006ff067e24 */ /* 0x000fe2000f8e00ff */
[----:B----4-:R-:W-:Y:S01]  /*7b50*/  MOV R11, UR5 ;  /* 0x00000005000b7c02 */ /* 0x010fe20008000f00 */
[----:B------:R-:W-:Y:S02]  /*7b60*/  IMAD.U32 R10, RZ, RZ, UR4 ;  /* 0x00000004ff0a7e24 */ /* 0x000fe4000f8e00ff */
[----:B------:R-:W-:Y:S07]  /*7b70*/  LEPC R20, `(.L_x_120) ;  /* 0x000000001014794e */ /* 0x000fee0000000000 */
[----:B---3--:R-:W-:Y:S05]  /*7b80*/  CALL.ABS.NOINC R2 ;  /* 0x0000000002007343 */ /* 0x008fea0003c00000 */
.L_x_120:
        /* <DEDUP_REMOVED lines=148> */
[----:B------:R-:W-:Y:S02]  /*84d0*/  UIADD3 UR8, UP0, UPT, UR52, 0x680, URZ ;  /* 0x0000068034087890 */ /* 0x000fe4000ff1e0ff */
[----:B------:R-:W-:Y:S02]  /*84e0*/  UIADD3 UR5, UPT, UPT, UR41, 0x80, URZ ;  /* 0x0000008029057890 */ /* 0x000fe4000fffe0ff */
[----:B------:R-:W-:Y:S01]  /*84f0*/  MOV R109, UR10 ;  /* 0x0000000a006d7c02 */ /* 0x000fe20008000f00 */
[----:B------:R-:W-:Y:S01]  /*8500*/  UIADD3.X UR9, UPT, UPT, URZ, UR53, URZ, UP0, !UPT ;  /* 0x00000035ff097290 */ /* 0x000fe200087fe4ff */
[----:B------:R-:W-:Y:S02]  /*8510*/  UMOV UR6, UR42 ;  /* 0x0000002a00067c82 */ /* 0x000fe40008000000 */
[----:B------:R-:W-:Y:S01]  /*8520*/  R2UR UR4, R109 ;  /* 0x000000006d0472ca */ /* 0x000fe200000e0000 */
[----:B------:R-:W-:Y:S11]  /*8530*/  UMOV UR7, UR36 ;  /* 0x0000002400077c82 */ /* 0x000ff60008000000 */
[----:B------:R-:W-:Y:S01]  /*8540*/  @!UPT UIADD3 URZ, UPT, UPT, URZ, URZ, URZ ;  /* 0x000000fffffff290 */ /* 0x000fe2000fffe0ff */
[----:B------:R2:W-:Y:S01]  /*8550*/  UTMASTG.3D [UR4], [UR8] ;  /* 0x00000004080073b5 */ /* 0x0005e20008010000 */
[----:B------:R0:W-:Y:S01]  /*8560*/  UTMACMDFLUSH ;  /* 0x00000000000079b7 */ /* 0x0001e20000000000 */
[----:B--2---:R-:W-:Y:S04]  /*8570*/  DEPBAR.LE SB0, 0x1 ;  /* 0x000080400000791a */ /* 0x004fe80000000000 */
.L_x_122:
[----:B------:R-:W-:Y:S05]  /*8580*/  BSYNC.RECONVERGENT B0 ;  /* 0x0000000000007941 */ /* 0x000fea0003800200 */
.L_x_121:
        /* <DEDUP_REMOVED lines=15> */
.L_x_126:
[----:B------:R-:W-:Y:S05]  /*8680*/  BSYNC B0 ;  /* 0x0000000000007941 */ /* 0x000fea0003800000 */
.L_x_125:
        /* <DEDUP_REMOVED lines=19> */
.L_x_124:
[----:B------:R-:W-:Y:S05]  /*87c0*/  BSYNC B1 ;  /* 0x0000000000017941 */ /* 0x000fea0003800000 */
.L_x_123:
        /* <DEDUP_REMOVED lines=21> */
.L_x_128:
[----:B------:R-:W-:Y:S01]  /*8920*/  ISETP.NE.AND P0, PT, R110, RZ, PT ;  /* 0x000000ff6e00720c */ /* 0x000fe20003f05270 */
[----:B------:R-:W-:Y:S05]  /*8930*/  WARPSYNC.ALL ;  /* 0x0000000000007948 */ /* 0x000fea0003800000 */
[----:B------:R-:W-:Y:S01]  /*8940*/  R2UR UR4, R48 ;  /* 0x00000000300472ca */ /* 0x000fe200000e0000 */
[----:B------:R-:W-:Y:S01]  /*8950*/  BSSY.RECONVERGENT B0, `(.L_x_129) ;  /* 0x000009c000007945 */ /* 0x000fe20003800200 */
[-C--:B------:R-:W-:Y:S02]  /*8960*/  F2FP.F16.E5M2.UNPACK_B R2, R80.reuse ;  /* 0x00000050ff02723e */ /* 0x080fe400020004ff */
[----:B------:R-:W-:Y:S02]  /*8970*/  F2FP.F16.E5M2.UNPACK_B R80, R80.H1 ;  /* 0x00000050ff50723e */ /* 0x000fe400030004ff */
[-C--:B------:R-:W-:Y:S01]  /*8980*/  F2FP.F16.E5M2.UNPACK_B R51, R81.reuse ;  /* 0x00000051ff33723e */ /* 0x080fe200020004ff */
[--C-:B------:R-:W-:Y:S01]  /*8990*/  HADD2.F32 R0, -RZ, R2.reuse.H0_H0 ;  /* 0x20000002ff007230 */ /* 0x100fe20000004100 */
[----:B------:R-:W-:Y:S01]  /*89a0*/  F2FP.F16.E5M2.UNPACK_B R81, R81.H1 ;  /* 0x00000051ff51723e */ /* 0x000fe200030004ff */
[----:B------:R-:W-:Y:S01]  /*89b0*/  HADD2.F32 R2, -RZ, R2.H1_H1 ;  /* 0x30000002ff027230 */ /* 0x000fe20000004100 */
[-C--:B------:R-:W-:Y:S01]  /*89c0*/  F2FP.F16.E5M2.UNPACK_B R55, R82.reuse ;  /* 0x00000052ff37723e */ /* 0x080fe200020004ff */
[--C-:B------:R-:W-:Y:S01]  /*89d0*/  HADD2.F32 R3, -RZ, R80.reuse.H0_H0 ;  /* 0x20000050ff037230 */ /* 0x100fe20000004100 */
[----:B------:R-:W-:Y:S01]  /*89e0*/  F2FP.F16.E5M2.UNPACK_B R82, R82.H1 ;  /* 0x00000052ff52723e */ /* 0x000fe200030004ff */
[----:B-1----:R-:W-:Y:S01]  /*89f0*/  LDTM.16dp32bit_t0_t15.x32 R4, tmem[UR4+0xc0] ;  /* 0x0000c004000479ee */ /* 0x002fe20008a80000 */
[----:B------:R-:W1:Y:S01]  /*8a00*/  LDTM.16dp32bit_t16_t31.x32 R4, tmem[UR4+0xe0] ;  /* 0x0000e004000479ee */ /* 0x000e620008aa0000 */
[----:B------:R-:W-:Y:S01]  /*8a10*/  NOP ;  /* 0x0000000000007918 */ /* 0x000fe20000000000 */
[--C-:B------:R-:W-:Y:S01]  /*8a20*/  HADD2.F32 R50, -RZ, R51.reuse.H0_H0 ;  /* 0x20000033ff327230 */ /* 0x100fe20000004100 */
[----:B------:R-:W-:Y:S01]  /*8a30*/  R2UR UR5, R113 ;  /* 0x00000000710572ca */ /* 0x000fe200000e0000 */
[----:B------:R-:W-:Y:S01]  /*8a40*/  HADD2.F32 R51, -RZ, R51.H1_H1 ;  /* 0x30000033ff337230 */ /* 0x000fe20000004100 */
[----:B------:R-:W-:Y:S01]  /*8a50*/  F2FP.F16.E5M2.UNPACK_B R59, R83 ;  /* 0x00000053ff3b723e */ /* 0x000fe200020004ff */
[--C-:B------:R-:W-:Y:S01]  /*8a60*/  HADD2.F32 R54, -RZ, R55.reuse.H0_H0 ;  /* 0x20000037ff367230 */ /* 0x100fe20000004100 */
[----:B------:R-:W-:Y:S01]  /*8a70*/  F2FP.F16.E5M2.UNPACK_B R63, R84 ;  /* 0x00000054ff3f723e */ /* 0x000fe200020004ff */
[----:B------:R-:W-:Y:S01]  /*8a80*/  HADD2.F32 R55, -RZ, R55.H1_H1 ;  /* 0x30000037ff377230 */ /* 0x000fe20000004100 */
[----:B------:R-:W-:Y:S01]  /*8a90*/  F2FP.F16.E5M2.UNPACK_B R67, R85 ;  /* 0x00000055ff43723e */ /* 0x000fe200020004ff */
[--C-:B------:R-:W-:Y:S01]  /*8aa0*/  HADD2.F32 R58, -RZ, R59.reuse.H0_H0 ;  /* 0x2000003bff3a7230 */ /* 0x100fe20000004100 */
[----:B------:R-:W-:Y:S01]  /*8ab0*/  F2FP.F16.E5M2.UNPACK_B R71, R86 ;  /* 0x00000056ff47723e */ /* 0x000fe200020004ff */
[----:B------:R-:W-:Y:S01]  /*8ac0*/  HADD2.F32 R59, -RZ, R59.H1_H1 ;  /* 0x3000003bff3b7230 */ /* 0x000fe20000004100 */
[----:B------:R-:W-:Y:S01]  /*8ad0*/  F2FP.F16.E5M2.UNPACK_B R74, R87 ;  /* 0x00000057ff4a723e */ /* 0x000fe200020004ff */
[--C-:B------:R-:W-:Y:S01]  /*8ae0*/  HADD2.F32 R62, -RZ, R63.reuse.H0_H0 ;  /* 0x2000003fff3e7230 */ /* 0x100fe20000004100 */
[----:B------:R-:W-:Y:S01]  /*8af0*/  F2FP.F16.E5M2.UNPACK_B R83, R83.H1 ;  /* 0x00000053ff53723e */ /* 0x000fe200030004ff */
[----:B------:R-:W-:Y:S01]  /*8b00*/  UIADD3 UR5, UPT, UPT, UR5, 0x130, URZ ;  /* 0x0000013005057890 */ /* 0x000fe2000fffe0ff */
[----:B------:R-:W-:Y:S01]  /*8b10*/  HADD2.F32 R63, -RZ, R63.H1_H1 ;  /* 0x3000003fff3f7230 */ /* 0x000fe20000004100 */
[----:B------:R-:W-:Y:S01]  /*8b20*/  F2FP.F16.E5M2.UNPACK_B R84, R84.H1 ;  /* 0x00000054ff54723e */ /* 0x000fe200030004ff */
[--C-:B------:R-:W-:Y:S01]  /*8b30*/  HADD2.F32 R66, -RZ, R67.reuse.H0_H0 ;  /* 0x20000043ff427230 */ /* 0x100fe20000004100 */
[----:B------:R-:W-:Y:S01]  /*8b40*/  UPRMT UR5, UR37, 0x654, UR5 ;  /* 0x0000065425057896 */ /* 0x000fe20008000005 */
[----:B------:R-:W-:Y:S01]  /*8b50*/  HADD2.F32 R67, -RZ, R67.H1_H1 ;  /* 0x30000043ff437230 */ /* 0x000fe20000004100 */
[----:B------:R-:W-:Y:S01]  /*8b60*/  F2FP.F16.E5M2.UNPACK_B R85, R85.H1 ;  /* 0x00000055ff55723e */ /* 0x000fe200030004ff */
[--C-:B------:R-:W-:Y:S02]  /*8b70*/  HADD2.F32 R70, -RZ, R71.reuse.H0_H0 ;  /* 0x20000047ff467230 */ /* 0x100fe40000004100 */
[C---:B-1----:R-:W-:Y:S01]  /*8b80*/  FMUL R4, R47.reuse, R4 ;  /* 0x000000042f047220 */ /* 0x042fe20000400000 */
[C---:B------:R-:W-:Y:S01]  /*8b90*/  FMUL R5, R47.reuse, R5 ;  /* 0x000000052f057220 */ /* 0x040fe20000400000 */
[C---:B------:R-:W-:Y:S01]  /*8ba0*/  FMUL R8, R47.reuse, R8 ;  /* 0x000000082f087220 */ /* 0x040fe20000400000 */
[----:B------:R-:W-:Y:S01]  /*8bb0*/  FMUL R9, R47, R9 ;  /* 0x000000092f097220 */ /* 0x000fe20000400000 */
[C---:B------:R-:W-:Y:S01]  /*8bc0*/  FFMA R4, R49.reuse, R0, R4 ;  /* 0x0000000031047223 */ /* 0x040fe20000000004 */
[----:B------:R-:W-:Y:S01]  /*8bd0*/  SYNCS.ARRIVE.TRANS64.RED.A1T0 RZ, [UR5], RZ ;  /* 0x000000ffffff79a7 */ /* 0x000fe20008100405 */
        /* <DEDUP_REMOVED lines=8> */
[----:B------:R-:W-:Y:S02]  /*8c60*/  HADD2.F32 R71, -RZ, R71.H1_H1 ;  /* 0x30000047ff477230 */ /* 0x000fe40000004100 */
[C---:B------:R-:W-:Y:S01]  /*8c70*/  FMUL R25, R47.reuse, R30 ;  /* 0x0000001e2f197220 */ /* 0x040fe20000400000 */
[C---:B------:R-:W-:Y:S01]  /*8c80*/  FMUL R30, R47.reuse, R35 ;  /* 0x000000232f1e7220 */ /* 0x040fe20000400000 */
[----:B------:R-:W-:Y:S02]  /*8c90*/  HADD2.F32 R48, -RZ, R80.H1_H1 ;  /* 0x30000050ff307230 */ /* 0x000fe40000004100 */
[C---:B------:R-:W-:Y:S01]  /*8ca0*/  FMUL R6, R47.reuse, R6 ;  /* 0x000000062f067220 */ /* 0x040fe20000400000 */
[C---:B------:R-:W-:Y:S01]  /*8cb0*/  FMUL R7, R47.reuse, R7 ;  /* 0x000000072f077220 */ /* 0x040fe20000400000 */
[--C-:B------:R-:W-:Y:S02]  /*8cc0*/  HADD2.F32 R52, -RZ, R81.reuse.H0_H0 ;  /* 0x20000051ff347230 */ /* 0x100fe40000004100 */
[----:B------:R-:W-:Y:S01]  /*8cd0*/  FMUL R10, R47, R10 ;  /* 0x0000000a2f0a7220 */ /* 0x000fe20000400000 */
[C---:B------:R-:W-:Y:S01]  /*8ce0*/  FFMA R6, R49.reuse, R3, R6 ;  /* 0x0000000331067223 */ /* 0x040fe20000000006 */
[----:B------:R-:W-:Y:S02]  /*8cf0*/  HADD2.F32 R53, -RZ, R81.H1_H1 ;  /* 0x30000051ff357230 */ /* 0x000fe40000004100 */
[C---:B------:R-:W-:Y:S01]  /*8d00*/  FFMA R7, R49.reuse, R48, R7 ;  /* 0x0000003031077223 */ /* 0x040fe20000000007 */
[C---:B------:R-:W-:Y:S01]  /*8d10*/  FFMA R8, R49.reuse, R50, R8 ;  /* 0x0000003231087223 */ /* 0x040fe20000000008 */
[C---:B------:R-:W-:Y:S01]  /*8d20*/  FFMA R9, R49.reuse, R51, R9 ;  /* 0x0000003331097223 */ /* 0x040fe20000000009 */
[----:B------:R-:W-:Y:S01]  /*8d30*/  FFMA R10, R49, R52, R10 ;  /* 0x00000034310a7223 */ /* 0x000fe2000000000a */
[--C-:B------:R-:W-:Y:S01]  /*8d40*/  HADD2.F32 R48, -RZ, R74.reuse.H0_H0 ;  /* 0x2000004aff307230 */ /* 0x100fe20000004100 */
[----:B------:R-:W-:Y:S01]  /*8d50*/  F2FP.SATFINITE.E5M2.F32.PACK_AB_MERGE_C R77, R7, R6, RZ ;  /* 0x00000006074d723e */ /* 0x000fe200048060ff */
[C---:B------:R-:W-:Y:S01]  /*8d60*/  FMUL R7, R47.reuse, R24 ;  /* 0x000000182f077220 */ /* 0x040fe20000400000 */
[C---:B------:R-:W-:Y:S01]  /*8d70*/  FMUL R24, R47.reuse, R29 ;  /* 0x0000001d2f187220 */ /* 0x040fe20000400000 */
[C---:B------:R-:W-:Y:S01]  /*8d80*/  FMUL R29, R47.reuse, R34 ;  /* 0x000000222f1d7220 */ /* 0x040fe20000400000 */
[----:B------:R-:W-:Y:S02]  /*8d90*/  HADD2.F32 R74, -RZ, R74.H1_H1 ;  /* 0x3000004aff4a7230 */ /* 0x000fe40000004100 */
[C---:B------:R-:W-:Y:S01]  /*8da0*/  FMUL R11, R47.reuse, R11 ;  /* 0x0000000b2f0b7220 */ /* 0x040fe20000400000 */
[--C-:B------:R-:W-:Y:S02]  /*8db0*/  HADD2.F32 R56, -RZ, R82.reuse.H0_H0 ;  /* 0x20000052ff387230 */ /* 0x100fe40000004100 */
[----:B------:R-:W-:Y:S01]  /*8dc0*/  FMUL R14, R47, R14 ;  /* 0x0000000e2f0e7220 */ /* 0x000fe20000400000 */
[----:B------:R-:W-:Y:S02]  /*8dd0*/  HADD2.F32 R57, -RZ, R82.H1_H1 ;  /* 0x30000052ff397230 */ /* 0x000fe40000004100 */
[C---:B------:R-:W-:Y:S01]  /*8de0*/  FFMA R11, R49.reuse, R53, R11 ;  /* 0x00000035310b7223 */ /* 0x040fe2000000000b */
[----:B------:R-:W-:Y:S01]  /*8df0*/  F2FP.F16.E5M2.UNPACK_B R86, R86.H1 ;  /* 0x00000056ff56723e */ /* 0x000fe200030004ff */
[C---:B------:R-:W-:Y:S01]  /*8e00*/  FFMA R12, R49.reuse, R54, R12 ;  /* 0x00000036310c7223 */ /* 0x040fe2000000000c */
[C---:B------:R-:W-:Y:S01]  /*8e10*/  FFMA R13, R49.reuse, R55, R13 ;  /* 0x00000037310d7223 */ /* 0x040fe2000000000d */
[----:B------:R-:W-:Y:S01]  /*8e20*/  F2FP.F16.E5M2.UNPACK_B R87, R87.H1 ;  /* 0x00000057ff57723e */ /* 0x000fe200030004ff */
[----:B------:R-:W-:Y:S01]  /*8e30*/  FFMA R14, R49, R56, R14 ;  /* 0x00000038310e7223 */ /* 0x000fe2000000000e */
[----:B------:R-:W-:Y:S01]  /*8e40*/  F2FP.SATFINITE.E5M2.F32.PACK_AB_MERGE_C R10, R11, R10, RZ ;  /* 0x0000000a0b0a723e */ /* 0x000fe200048060ff */
[C---:B------:R-:W-:Y:S01]  /*8e50*/  FMUL R15, R47.reuse, R15 ;  /* 0x0000000f2f0f7220 */ /* 0x040fe20000400000 */
[--C-:B------:R-:W-:Y:S02]  /*8e60*/  HADD2.F32 R60, -RZ, R83.reuse.H0_H0 ;  /* 0x20000053ff3c7230 */ /* 0x100fe40000004100 */
[----:B------:R-:W-:Y:S01]  /*8e70*/  FMUL R18, R47, R18 ;  /* 0x000000122f127220 */ /* 0x000fe20000400000 */
[----:B------:R-:W-:Y:S02]  /*8e80*/  HADD2.F32 R61, -RZ, R83.H1_H1 ;  /* 0x30000053ff3d7230 */ /* 0x000fe40000004100 */
[----:B------:R-:W-:Y:S01]  /*8e90*/  FFMA R15, R49, R57, R15 ;  /* 0x00000039310f7223 */ /* 0x000fe2000000000f */
[----:B------:R-:W-:Y:S01]  /*8ea0*/  IADD3 R45, PT, PT, R45, 0x1, RZ ;  /* 0x000000012d2d7810 */ /* 0x000fe20007ffe0ff */
[C---:B------:R-:W-:Y:S01]  /*8eb0*/  FFMA R16, R49.reuse, R58, R16 ;  /* 0x0000003a31107223 */ /* 0x040fe20000000010 */
        /* <DEDUP_REMOVED lines=8> */
[C---:B------:R-:W-:Y:S01]  /*8f40*/  FFMA R0, R49.reuse, R62, R0 ;  /* 0x0000003e31007223 */ /* 0x040fe20000000000 */
[C---:B------:R-:W-:Y:S01]  /*8f50*/  FFMA R2, R49.reuse, R63, R2 ;  /* 0x0000003f31027223 */ /* 0x040fe20000000002 */
[--C-:B------:R-:W-:Y:S02]  /*8f60*/  HADD2.F32 R68, -RZ, R85.reuse.H0_H0 ;  /* 0x20000055ff447230 */ /* 0x100fe40000004100 */
[----:B------:R-:W-:Y:S01]  /*8f70*/  FFMA R3, R49, R64, R3 ;  /* 0x0000004031037223 */ /* 0x000fe20000000003 */
[----:B------:R-:W-:Y:S02]  /*8f80*/  HADD2.F32 R69, -RZ, R85.H1_H1 ;  /* 0x30000055ff457230 */ /* 0x000fe40000004100 */
[C---:B------:R-:W-:Y:S01]  /*8f90*/  FMUL R21, R47.reuse, R26 ;  /* 0x0000001a2f157220 */ /* 0x040fe20000400000 */
[----:B------:R-:W-:Y:S01]  /*8fa0*/  FMUL R22, R47, R27 ;  /* 0x0000001b2f167220 */ /* 0x000fe20000400000 */
[C---:B------:R-:W-:Y:S01]  /*8fb0*/  FFMA R6, R49.reuse, R65, R6 ;  /* 0x0000004131067223 */ /* 0x040fe20000000006 */
[----:B------:R-:W-:Y:S01]  /*8fc0*/  FFMA R7, R49, R66, R7 ;  /* 0x0000004231077223 */ /* 0x000fe20000000007 */
[----:B------:R-:W-:Y:S01]  /*8fd0*/  FMUL R23, R47, R28 ;  /* 0x0000001c2f177220 */ /* 0x000fe20000400000 */
[C---:B------:R-:W-:Y:S01]  /*8fe0*/  FFMA R20, R49.reuse, R67, R20 ;  /* 0x0000004331147223 */ /* 0x040fe20000000014 */
[--C-:B------:R-:W-:Y:S02]  /*8ff0*/  HADD2.F32 R72, -RZ, R86.reuse.H0_H0 ;  /* 0x20000056ff487230 */ /* 0x100fe40000004100 */
[C---:B------:R-:W-:Y:S01]  /*9000*/  FFMA R21, R49.reuse, R68, R21 ;  /* 0x0000004431157223 */ /* 0x040fe20000000015 */
[----:B------:R-:W-:Y:S02]  /*9010*/  HADD2.F32 R73, -RZ, R86.H1_H1 ;  /* 0x30000056ff497230 */ /* 0x000fe40000004100 */
[----:B------:R-:W-:Y:S01]  /*9020*/  FFMA R22, R49, R69, R22 ;  /* 0x0000004531167223 */ /* 0x000fe20000000016 */
[C---:B------:R-:W-:Y:S01]  /*9030*/  FMUL R26, R47.reuse, R31 ;  /* 0x0000001f2f1a7220 */ /* 0x040fe20000400000 */
[----:B------:R-:W-:Y:S01]  /*9040*/  FMUL R27, R47, R32 ;  /* 0x000000202f1b7220 */ /* 0x000fe20000400000 */
[----:B------:R-:W-:Y:S01]  /*9050*/  FFMA R23, R49, R70, R23 ;  /* 0x0000004631177223 */ /* 0x000fe20000000017 */
[----:B------:R-:W-:Y:S01]  /*9060*/  FMUL R28, R47, R33 ;  /* 0x000000212f1c7220 */ /* 0x000fe20000400000 */
[C---:B------:R-:W-:Y:S01]  /*9070*/  FFMA R24, R49.reuse, R71, R24 ;  /* 0x0000004731187223 */ /* 0x040fe20000000018 */
[--C-:B------:R-:W-:Y:S02]  /*9080*/  HADD2.F32 R75, -RZ, R87.reuse.H0_H0 ;  /* 0x20000057ff4b7230 */ /* 0x100fe40000004100 */
[C---:B------:R-:W-:Y:S01]  /*9090*/  FFMA R25, R49.reuse, R72, R25 ;  /* 0x0000004831197223 */ /* 0x040fe20000000019 */
[----:B------:R-:W-:Y:S02]  /*90a0*/  HADD2.F32 R76, -RZ, R87.H1_H1 ;  /* 0x30000057ff4c7230 */ /* 0x000fe40000004100 */
[----:B------:R-:W-:Y:S01]  /*90b0*/  FFMA R26, R49, R73, R26 ;  /* 0x00000049311a7223 */ /* 0x000fe2000000001a */
[----:B------:R-:W-:Y:S01]  /*90c0*/  F2FP.SATFINITE.E5M2.F32.PACK_AB_MERGE_C R14, R15, R14, RZ ;  /* 0x0000000e0f0e723e */ /* 0x000fe200048060ff */
[----:B------:R-:W-:Y:S01]  /*90d0*/  FFMA R27, R49, R48, R27 ;  /* 0x00000030311b7223 */ /* 0x000fe2000000001b */
[----:B------:R-:W-:Y:S01]  /*90e0*/  F2FP.SATFINITE.E5M2.F32.PACK_AB_MERGE_C R18, R19, R18, RZ ;  /* 0x000000121312723e */ /* 0x000fe200048060ff */
[C---:B------:R-:W-:Y:S01]  /*90f0*/  FFMA R28, R49.reuse, R74, R28 ;  /* 0x0000004a311c7223 */ /* 0x040fe2000000001c */
[C---:B------:R-:W-:Y:S01]  /*9100*/  FFMA R29, R49.reuse, R75, R29 ;  /* 0x0000004b311d7223 */ /* 0x040fe2000000001d */
[----:B------:R-:W-:Y:S01]  /*9110*/  FFMA R30, R49, R76, R30 ;  /* 0x0000004c311e7223 */ /* 0x000fe2000000001e */
[----:B------:R-:W-:Y:S02]  /*9120*/  F2FP.SATFINITE.E5M2.F32.PACK_AB_MERGE_C R32, R5, R4, R77 ;  /* 0x000000040520723e */ /* 0x000fe4000480604d */
[----:B------:R-:W-:Y:S02]  /*9130*/  F2FP.SATFINITE.E5M2.F32.PACK_AB_MERGE_C R33, R9, R8, R10 ;  /* 0x000000080921723e */ /* 0x000fe4000480600a */
        /* <DEDUP_REMOVED lines=10> */
[----:B------:R-:W-:Y:S05]  /*91e0*/  F2FP.SATFINITE.E5M2.F32.PACK_AB_MERGE_C R7, R28, R27, R29 ;  /* 0x0000001b1c07723e */ /* 0x000fea000480601d */
        /* <DEDUP_REMOVED lines=18> */
.L_x_130:
[----:B------:R-:W-:Y:S05]  /*9310*/  BSYNC.RECONVERGENT B0 ;  /* 0x0000000000007941 */ /* 0x000fea0003800200 */
.L_x_129:
[----:B------:R-:W-:Y:S01]  /*9320*/  BAR.SYNC.DEFER_BLOCKING 0x1, 0x80 ;  /* 0x0042000000007b1d */ /* 0x000fe20000010000 */
[----:B------:R-:W-:Y:S01]  /*9330*/  ISETP.NE.AND P2, PT, R111, RZ, PT ;  /* 0x000000ff6f00720c */ /* 0x000fe20003f45270 */
[----:B------:R-:W-:Y:S01]  /*9340*/  IMAD.IADD R14, R43, 0x1, R94 ;  /* 0x000000012b0e7824 */ /* 0x000fe200078e025e */
[----:B------:R-:W-:Y:S01]  /*9350*/  ISETP.NE.AND P0, PT, R112, 0x2, PT ;  /* 0x000000027000780c */ /* 0x000fe20003f05270 */
[----:B------:R-:W-:Y:S01]  /*9360*/  IMAD.IADD R15, R44, 0x1, R95 ;  /* 0x000000012c0f7824 */ /* 0x000fe200078e025f */
[----:B------:R-:W-:Y:S02]  /*9370*/  ISETP.NE.AND P1, PT, R45, 0x4, PT ;  /* 0x000000042d00780c */ /* 0x000fe40003f25270 */
[----:B------:R-:W-:Y:S02]  /*9380*/  SEL R2, RZ, 0x1, P0 ;  /* 0x00000001ff027807 */ /* 0x000fe40000000000 */
[----:B------:R-:W-:Y:S02]  /*9390*/  SEL R0, RZ, 0x1, P1 ;  /* 0x00000001ff007807 */ /* 0x000fe40000800000 */
[----:B------:R-:W-:Y:S02]  /*93a0*/  LOP3.LUT R106, R106, R2, RZ, 0x3c, !PT ;  /* 0x000000026a6a7212 */ /* 0x000fe400078e3cff */
[----:B------:R-:W-:Y:S02]  /*93b0*/  LOP3.LUT R107, R107, R0, RZ, 0x3c, !PT ;  /* 0x000000006b6b7212 */ /* 0x000fe400078e3cff */
[----:B------:R-:W-:Y:S02]  /*93c0*/  @P2 R2UR UR36, R103 ;  /* 0x00000000672422ca */ /* 0x000fe400000e0000 */
[----:B------:R-:W-:Y:S02]  /*93d0*/  SEL R112, R112, RZ, P0 ;  /* 0x000000ff70707207 */ /* 0x000fe40000000000 */
[----:B------:R-:W-:Y:S01]  /*93e0*/  SEL R45, R45, RZ, P1 ;  /* 0x000000ff2d2d7207 */ /* 0x000fe20000800000 */
[----:B------:R-:W-:Y:S10]  /*93f0*/  @P2 BRA `(.L_x_131) ;  /* 0xffffffbc00382947 */ /* 0x000ff4000383ffff */
[----:B------:R-:W-:Y:S05]  /*9400*/  EXIT ;  /* 0x000000000000794d */ /* 0x000fea0003800000 */
.L_x_20:
[----:B--2---:R2:W1:Y:S02]  /*9410*/  SYNCS.PHASECHK.TRANS64.TRYWAIT P0, [R2+URZ+0x160], R3 ;  /* 0x00016003020075a7 */ /* 0x00446400080011ff */
[----:B-1----:R-:W-:Y:S05]  /*9420*/  @!P0 NANOSLEEP.SYNCS 0x989680 ;  /* 0x009896800000895d */ /* 0x002fea0003900000 */
[----:B------:R-:W1:Y:S02]  /*9430*/  @!P0 SYNCS.PHASECHK.TRANS64 P0, [R2+URZ+0x160], R3 ;  /* 0x00016003020085a7 */ /* 0x000e6400080010ff */
[----:B-1----:R-:W-:Y:S05]  /*9440*/  @!P0 BRA `(.L_x_20) ;  /* 0xfffffffc00f08947 */ /* 0x002fea000383ffff */
[----:B------:R-:W-:Y:S05]  /*9450*/  BRA `(.L_x_132) ;  /* 0xffffff80009c7947 */ /* 0x000fea000383ffff */
.L_x_23:
[----:B-1----:R-:W-:-:S07]  /*9460*/  MOV R2, UR33 ;  /* 0x0000002100027c02 */ /* 0x002fce0008000f00 */
.L_x_133:
[----:B-1----:R1:W2:Y:S02]  /*9470*/  SYNCS.PHASECHK.TRANS64.TRYWAIT P0, [R2+URZ+0x50], R4 ;  /* 0x00005004020075a7 */ /* 0x0022a400080011ff */
[----:B--2---:R-:W-:Y:S05]  /*9480*/  @!P0 NANOSLEEP.SYNCS 0x989680 ;  /* 0x009896800000895d */ /* 0x004fea0003900000 */
[----:B------:R-:W2:Y:S02]  /*9490*/  @!P0 SYNCS.PHASECHK.TRANS64 P0, [R2+URZ+0x50], R4 ;  /* 0x00005004020085a7 */ /* 0x000ea400080010ff */
[----:B--2---:R-:W-:Y:S05]  /*94a0*/  @!P0 BRA `(.L_x_133) ;  /* 0xfffffffc00f08947 */ /* 0x004fea000383ffff */
[----:B------:R-:W-:Y:S05]  /*94b0*/  BRA `(.L_x_22) ;  /* 0xffffff8000f07947 */ /* 0x000fea000383ffff */
.L_x_29:
[----:B-1----:R-:W-:-:S07]  /*94c0*/  MOV R2, UR25 ;  /* 0x0000001900027c02 */ /* 0x002fce0008000f00 */
.L_x_134:
[----:B-1----:R1:W2:Y:S02]  /*94d0*/  SYNCS.PHASECHK.TRANS64.TRYWAIT P0, [R2+URZ+0x50], R4 ;  /* 0x00005004020075a7 */ /* 0x0022a400080011ff */
[----:B--2---:R-:W-:Y:S05]  /*94e0*/  @!P0 NANOSLEEP.SYNCS 0x989680 ;  /* 0x009896800000895d */ /* 0x004fea0003900000 */
[----:B------:R-:W2:Y:S02]  /*94f0*/  @!P0 SYNCS.PHASECHK.TRANS64 P0, [R2+URZ+0x50], R4 ;  /* 0x00005004020085a7 */ /* 0x000ea400080010ff */
[----:B--2---:R-:W-:Y:S05]  /*9500*/  @!P0 BRA `(.L_x_134) ;  /* 0xfffffffc00f08947 */ /* 0x004fea000383ffff */
[----:B------:R-:W-:Y:S05]  /*9510*/  BRA `(.L_x_28) ;  /* 0xffffff8400b07947 */ /* 0x000fea000383ffff */
.L_x_33:
[----:B-1----:R1:W2:Y:S02]  /*9520*/  SYNCS.PHASECHK.TRANS64.TRYWAIT P0, [R2+URZ+0xf0], R3 ;  /* 0x0000f003020075a7 */ /* 0x0022a400080011ff */
[----:B--2---:R-:W-:Y:S05]  /*9530*/  @!P0 NANOSLEEP.SYNCS 0x989680 ;  /* 0x009896800000895d */ /* 0x004fea0003900000 */
[----:B------:R-:W2:Y:S02]  /*9540*/  @!P0 SYNCS.PHASECHK.TRANS64 P0, [R2+URZ+0xf0], R3 ;  /* 0x0000f003020085a7 */ /* 0x000ea400080010ff */
[----:B--2---:R-:W-:Y:S05]  /*9550*/  @!P0 BRA `(.L_x_33) ;  /* 0xfffffffc00f08947 */ /* 0x004fea000383ffff */
[----:B------:R-:W-:Y:S05]  /*9560*/  BRA `(.L_x_135) ;  /* 0xffffff8800547947 */ /* 0x000fea000383ffff */
.L_x_37:
[----:B----4-:R-:W-:-:S07]  /*9570*/  MOV R0, UR5 ;  /* 0x0000000500007c02 */ /* 0x010fce0008000f00 */
.L_x_136:
[----:B-1----:R1:W2:Y:S02]  /*9580*/  SYNCS.PHASECHK.TRANS64.TRYWAIT P0, [R0+URZ], R2 ;  /* 0x00000002000075a7 */ /* 0x0022a400080011ff */
[----:B--2---:R-:W-:Y:S05]  /*9590*/  @!P0 NANOSLEEP.SYNCS 0x989680 ;  /* 0x009896800000895d */ /* 0x004fea0003900000 */
[----:B------:R-:W2:Y:S02]  /*95a0*/  @!P0 SYNCS.PHASECHK.TRANS64 P0, [R0+URZ], R2 ;  /* 0x00000002000085a7 */ /* 0x000ea400080010ff */
[----:B--2---:R-:W-:Y:S05]  /*95b0*/  @!P0 BRA `(.L_x_136) ;  /* 0xfffffffc00f08947 */ /* 0x004fea000383ffff */
[----:B------:R-:W-:Y:S05]  /*95c0*/  BRA `(.L_x_137) ;  /* 0xffffff8c00c47947 */ /* 0x000fea000383ffff */
.L_x_38:
[----:B----4-:R-:W-:-:S07]  /*95d0*/  MOV R0, UR5 ;  /* 0x0000000500007c02 */ /* 0x010fce0008000f00 */
.L_x_138:
[----:B-1----:R1:W2:Y:S02]  /*95e0*/  SYNCS.PHASECHK.TRANS64.TRYWAIT P0, [R0+URZ], R3 ;  /* 0x00000003000075a7 */ /* 0x0022a400080011ff */
[----:B--2---:R-:W-:Y:S05]  /*95f0*/  @!P0 NANOSLEEP.SYNCS 0x989680 ;  /* 0x009896800000895d */ /* 0x004fea0003900000 */
[----:B------:R-:W2:Y:S02]  /*9600*/  @!P0 SYNCS.PHASECHK.TRANS64 P0, [R0+URZ], R3 ;  /* 0x00000003000085a7 */ /* 0x000ea400080010ff */
[----:B--2---:R-:W-:Y:S05]  /*9610*/  @!P0 BRA `(.L_x_138) ;  /* 0xfffffffc00f08947 */ /* 0x004fea000383ffff */
[----:B------:R-:W-:Y:S05]  /*9620*/  BRA `(.L_x_139) ;  /* 0xffffff8c00d07947 */ /* 0x000fea000383ffff */
.L_x_39:
[----:B----4-:R-:W-:-:S07]  /*9630*/  MOV R0, UR5 ;  /* 0x0000000500007c02 */ /* 0x010fce0008000f00 */
.L_x_140:
[----:B-1----:R1:W2:Y:S02]  /*9640*/  SYNCS.PHASECHK.TRANS64.TRYWAIT P0, [R0+URZ], R3 ;  /* 0x00000003000075a7 */ /* 0x0022a400080011ff */
[----:B--2---:R-:W-:Y:S05]  /*9650*/  @!P0 NANOSLEEP.SYNCS 0x989680 ;  /* 0x009896800000895d */ /* 0x004fea0003900000 */
[----:B------:R-:W2:Y:S02]  /*9660*/  @!P0 SYNCS.PHASECHK.TRANS64 P0, [R0+URZ], R3 ;  /* 0x00000003000085a7 */ /* 0x000ea400080010ff */
[----:B--2---:R-:W-:Y:S05]  /*9670*/  @!P0 BRA `(.L_x_140) ;  /* 0xfffffffc00f08947 */ /* 0x004fea000383ffff */
[----:B------:R-:W-:Y:S05]  /*9680*/  BRA `(.L_x_141) ;  /* 0xffffff8c00dc7947 */ /* 0x000fea000383ffff */
.L_x_40:
[----:B----4-:R-:W-:-:S07]  /*9690*/  MOV R0, UR5 ;  /* 0x0000000500007c02 */ /* 0x010fce0008000f00 */
.L_x_142:
[----:B-1----:R1:W2:Y:S02]  /*96a0*/  SYNCS.PHASECHK.TRANS64.TRYWAIT P0, [R0+URZ], R3 ;  /* 0x00000003000075a7 */ /* 0x0022a400080011ff */
[----:B--2---:R-:W-:Y:S05]  /*96b0*/  @!P0 NANOSLEEP.SYNCS 0x989680 ;  /* 0x009896800000895d */ /* 0x004fea0003900000 */
[----:B------:R-:W2:Y:S02]  /*96c0*/  @!P0 SYNCS.PHASECHK.TRANS64 P0, [R0+URZ], R3 ;  /* 0x00000003000085a7 */ /* 0x000ea400080010ff */
[----:B--2---:R-:W-:Y:S05]  /*96d0*/  @!P0 BRA `(.L_x_142) ;  /* 0xfffffffc00f08947 */ /* 0x004fea000383ffff */
[----:B------:R-:W-:Y:S05]  /*96e0*/  BRA `(.L_x_143) ;  /* 0xffffff8c00e87947 */ /* 0x000fea000383ffff */
.L_x_41:
[----:B----4-:R-:W-:-:S07]  /*96f0*/  MOV R0, UR5 ;  /* 0x0000000500007c02 */ /* 0x010fce0008000f00 */
.L_x_144:
[----:B-1----:R1:W2:Y:S02]  /*9700*/  SYNCS.PHASECHK.TRANS64.TRYWAIT P0, [R0+URZ], R3 ;  /* 0x00000003000075a7 */ /* 0x0022a400080011ff */
[----:B--2---:R-:W-:Y:S05]  /*9710*/  @!P0 NANOSLEEP.SYNCS 0x989680 ;  /* 0x009896800000895d */ /* 0x004fea0003900000 */
[----:B------:R-:W2:Y:S02]  /*9720*/  @!P0 SYNCS.PHASECHK.TRANS64 P0, [R0+URZ], R3 ;  /* 0x00000003000085a7 */ /* 0x000ea400080010ff */
[----:B--2---:R-:W-:Y:S05]  /*9730*/  @!P0 BRA `(.L_x_144) ;  /* 0xfffffffc00f08947 */ /* 0x004fea000383ffff */
[----:B------:R-:W-:Y:S05]  /*9740*/  BRA `(.L_x_145) ;  /* 0xffffff8c00f47947 */ /* 0x000fea000383ffff */
.L_x_42:
[----:B----4-:R-:W-:-:S07]  /*9750*/  MOV R0, UR5 ;  /* 0x0000000500007c02 */ /* 0x010fce0008000f00 */
.L_x_146:
[----:B-1----:R1:W2:Y:S02]  /*9760*/  SYNCS.PHASECHK.TRANS64.TRYWAIT P0, [R0+URZ], R3 ;  /* 0x00000003000075a7 */ /* 0x0022a400080011ff */
[----:B--2---:R-:W-:Y:S05]  /*9770*/  @!P0 NANOSLEEP.SYNCS 0x989680 ;  /* 0x009896800000895d */ /* 0x004fea0003900000 */
[----:B------:R-:W2:Y:S02]  /*9780*/  @!P0 SYNCS.PHASECHK.TRANS64 P0, [R0+URZ], R3 ;  /* 0x00000003000085a7 */ /* 0x000ea400080010ff */
[----:B--2---:R-:W-:Y:S05]  /*9790*/  @!P0 BRA `(.L_x_146) ;  /* 0xfffffffc00f08947 */ /* 0x004fea000383ffff */
[----:B------:R-:W-:Y:S05]  /*97a0*/  BRA `(.L_x_147) ;  /* 0xffffff9000007947 */ /* 0x000fea000383ffff */
.L_x_43:
[----:B----4-:R-:W-:-:S07]  /*97b0*/  MOV R0, UR5 ;  /* 0x0000000500007c02 */ /* 0x010fce0008000f00 */
.L_x_148:
[----:B-1----:R1:W2:Y:S02]  /*97c0*/  SYNCS.PHASECHK.TRANS64.TRYWAIT P0, [R0+URZ], R3 ;  /* 0x00000003000075a7 */ /* 0x0022a400080011ff */
[----:B--2---:R-:W-:Y:S05]  /*97d0*/  @!P0 NANOSLEEP.SYNCS 0x989680 ;  /* 0x009896800000895d */ /* 0x004fea0003900000 */
[----:B------:R-:W2:Y:S02]  /*97e0*/  @!P0 SYNCS.PHASECHK.TRANS64 P0, [R0+URZ], R3 ;  /* 0x00000003000085a7 */ /* 0x000ea400080010ff */
[----:B--2---:R-:W-:Y:S05]  /*97f0*/  @!P0 BRA `(.L_x_148) ;  /* 0xfffffffc00f08947 */ /* 0x004fea000383ffff */
[----:B------:R-:W-:Y:S05]  /*9800*/  BRA `(.L_x_149) ;  /* 0xffffff90000c7947 */ /* 0x000fea000383ffff */
.L_x_44:
[----:B----4-:R-:W-:-:S07]  /*9810*/  MOV R0, UR5 ;  /* 0x0000000500007c02 */ /* 0x010fce0008000f00 */
.L_x_150:
[----:B-1----:R1:W2:Y:S02]  /*9820*/  SYNCS.PHASECHK.TRANS64.TRYWAIT P0, [R0+URZ], R3 ;  /* 0x00000003000075a7 */ /* 0x0022a400080011ff */
[----:B--2---:R-:W-:Y:S05]  /*9830*/  @!P0 NANOSLEEP.SYNCS 0x989680 ;  /* 0x009896800000895d */ /* 0x004fea0003900000 */
[----:B------:R-:W2:Y:S02]  /*9840*/  @!P0 SYNCS.PHASECHK.TRANS64 P0, [R0+URZ], R3 ;  /* 0x00000003000085a7 */ /* 0x000ea400080010ff */
[----:B--2---:R-:W-:Y:S05]  /*9850*/  @!P0 BRA `(.L_x_150) ;  /* 0xfffffffc00f08947 */ /* 0x004fea000383ffff */
[----:B------:R-:W-:Y:S05]  /*9860*/  BRA `(.L_x_151) ;  /* 0xffffff9000187947 */ /* 0x000fea000383ffff */
.L_x_45:
[----:B----4-:R-:W-:-:S07]  /*9870*/  MOV R0, UR5 ;  /* 0x0000000500007c02 */ /* 0x010fce0008000f00 */
.L_x_152:
[----:B-1----:R1:W2:Y:S02]  /*9880*/  SYNCS.PHASECHK.TRANS64.TRYWAIT P0, [R0+URZ], R3 ;  /* 0x00000003000075a7 */ /* 0x0022a400080011ff */
[----:B--2---:R-:W-:Y:S05]  /*9890*/  @!P0 NANOSLEEP.SYNCS 0x989680 ;  /* 0x009896800000895d */ /* 0x004fea0003900000 */
[----:B------:R-:W2:Y:S02]  /*98a0*/  @!P0 SYNCS.PHASECHK.TRANS64 P0, [R0+URZ], R3 ;  /* 0x00000003000085a7 */ /* 0x000ea400080010ff */
[----:B--2---:R-:W-:Y:S05]  /*98b0*/  @!P0 BRA `(.L_x_152) ;  /* 0xfffffffc00f08947 */ /* 0x004fea000383ffff */
[----:B------:R-:W-:Y:S05]  /*98c0*/  BRA `(.L_x_153) ;  /* 0xffffff9000247947 */ /* 0x000fea000383ffff */
.L_x_48:
[----:B-1----:R1:W2:Y:S02]  /*98d0*/  SYNCS.PHASECHK.TRANS64.TRYWAIT P0, [R0+URZ+0x150], R4 ;  /* 0x00015004000075a7 */ /* 0x0022a400080011ff */
[----:B--2---:R-:W-:Y:S05]  /*98e0*/  @!P0 NANOSLEEP.SYNCS 0x989680 ;  /* 0x009896800000895d */ /* 0x004fea0003900000 */
[----:B------:R-:W2:Y:S02]  /*98f0*/  @!P0 SYNCS.PHASECHK.TRANS64 P0, [R0+URZ+0x150], R4 ;  /* 0x00015004000085a7 */ /* 0x000ea400080010ff */
[----:B--2---:R-:W-:Y:S05]  /*9900*/  @!P0 BRA `(.L_x_48) ;  /* 0xfffffffc00f08947 */ /* 0x004fea000383ffff */
[----:B------:R-:W-:Y:S05]  /*9910*/  BRA `(.L_x_154) ;  /* 0xffffff9000807947 */ /* 0x000fea000383ffff */
.L_x_49:
[----:B------:R-:W-:-:S07]  /*9920*/  MOV R0, UR5 ;  /* 0x0000000500007c02 */ /* 0x000fce0008000f00 */
.L_x_155:
[----:B-1----:R1:W2:Y:S02]  /*9930*/  SYNCS.PHASECHK.TRANS64.TRYWAIT P0, [R0+URZ+0x100], R5 ;  /* 0x00010005000075a7 */ /* 0x0022a400080011ff */
[----:B--2---:R-:W-:Y:S05]  /*9940*/  @!P0 NANOSLEEP.SYNCS 0x989680 ;  /* 0x009896800000895d */ /* 0x004fea0003900000 */
[----:B------:R-:W2:Y:S02]  /*9950*/  @!P0 SYNCS.PHASECHK.TRANS64 P0, [R0+URZ+0x100], R5 ;  /* 0x00010005000085a7 */ /* 0x000ea400080010ff */
[----:B--2---:R-:W-:Y:S05]  /*9960*/  @!P0 BRA `(.L_x_155) ;  /* 0xfffffffc00f08947 */ /* 0x004fea000383ffff */
[----:B------:R-:W-:Y:S05]  /*9970*/  BRA `(.L_x_156) ;  /* 0xffffff9000907947 */ /* 0x000fea000383ffff */
.L_x_50:
[----:B-1----:R1:W2:Y:S02]  /*9980*/  SYNCS.PHASECHK.TRANS64.TRYWAIT P1, [R0+URZ+0xf0], R4 ;  /* 0x0000f004000075a7 */ /* 0x0022a400080211ff */
[----:B--2---:R-:W-:Y:S05]  /*9990*/  @!P1 NANOSLEEP.SYNCS 0x989680 ;  /* 0x009896800000995d */ /* 0x004fea0003900000 */
[----:B------:R-:W2:Y:S02]  /*99a0*/  @!P1 SYNCS.PHASECHK.TRANS64 P1, [R0+URZ+0xf0], R4 ;  /* 0x0000f004000095a7 */ /* 0x000ea400080210ff */
[----:B--2---:R-:W-:Y:S05]  /*99b0*/  @!P1 BRA `(.L_x_50) ;  /* 0xfffffffc00f09947 */ /* 0x004fea000383ffff */
[----:B------:R-:W-:Y:S05]  /*99c0*/  BRA `(.L_x_157) ;  /* 0xffffff9000c07947 */ /* 0x000fea000383ffff */
.L_x_53:
[----:B------:R-:W-:-:S07]  /*99d0*/  MOV R0, UR5 ;  /* 0x0000000500007c02 */ /* 0x000fce0008000f00 */
.L_x_158:
[----:B-1----:R1:W2:Y:S02]  /*99e0*/  SYNCS.PHASECHK.TRANS64.TRYWAIT P0, [R0+URZ+0x100], R2 ;  /* 0x00010002000075a7 */ /* 0x0022a400080011ff */
[----:B--2---:R-:W-:Y:S05]  /*99f0*/  @!P0 NANOSLEEP.SYNCS 0x989680 ;  /* 0x009896800000895d */ /* 0x004fea0003900000 */
[----:B------:R-:W2:Y:S02]  /*9a00*/  @!P0 SYNCS.PHASECHK.TRANS64 P0, [R0+URZ+0x100], R2 ;  /* 0x00010002000085a7 */ /* 0x000ea400080010ff */
[----:B--2---:R-:W-:Y:S05]  /*9a10*/  @!P0 BRA `(.L_x_158) ;  /* 0xfffffffc00f08947 */ /* 0x004fea000383ffff */
[----:B------:R-:W-:Y:S05]  /*9a20*/  BRA `(.L_x_52) ;  /* 0xffffff9400147947 */ /* 0x000fea000383ffff */
.L_x_60:
[----:B-1----:R1:W2:Y:S02]  /*9a30*/  SYNCS.PHASECHK.TRANS64.TRYWAIT P1, [R0+URZ+0xf0], R2 ;  /* 0x0000f002000075a7 */ /* 0x0022a400080211ff */
[----:B--2---:R-:W-:Y:S05]  /*9a40*/  @!P1 NANOSLEEP.SYNCS 0x989680 ;  /* 0x009896800000995d */ /* 0x004fea0003900000 */
[----:B------:R-:W2:Y:S02]  /*9a50*/  @!P1 SYNCS.PHASECHK.TRANS64 P1, [R0+URZ+0xf0], R2 ;  /* 0x0000f002000095a7 */ /* 0x000ea400080210ff */
[----:B--2---:R-:W-:Y:S05]  /*9a60*/  @!P1 BRA `(.L_x_60) ;  /* 0xfffffffc00f09947 */ /* 0x004fea000383ffff */
[----:B------:R-:W-:Y:S05]  /*9a70*/  BRA `(.L_x_159) ;  /* 0xffffff9800707947 */ /* 0x000fea000383ffff */
.L_x_61:
[----:B------:R-:W-:-:S07]  /*9a80*/  MOV R2, UR8 ;  /* 0x0000000800027c02 */ /* 0x000fce0008000f00 */
.L_x_160:
[----:B-1----:R1:W2:Y:S02]  /*9a90*/  SYNCS.PHASECHK.TRANS64.TRYWAIT P0, [R2+URZ+0x130], R0 ;  /* 0x00013000020075a7 */ /* 0x0022a400080011ff */
[----:B--2---:R-:W-:Y:S05]  /*9aa0*/  @!P0 NANOSLEEP.SYNCS 0x989680 ;  /* 0x009896800000895d */ /* 0x004fea0003900000 */
[----:B------:R-:W2:Y:S02]  /*9ab0*/  @!P0 SYNCS.PHASECHK.TRANS64 P0, [R2+URZ+0x130], R0 ;  /* 0x00013000020085a7 */ /* 0x000ea400080010ff */
[----:B--2---:R-:W-:Y:S05]  /*9ac0*/  @!P0 BRA `(.L_x_160) ;  /* 0xfffffffc00f08947 */ /* 0x004fea000383ffff */
[----:B------:R-:W-:Y:S05]  /*9ad0*/  BRA `(.L_x_161) ;  /* 0xffffff9800c07947 */ /* 0x000fea000383ffff */
.L_x_64:
[----:B------:R-:W-:Y:S07]  /*9ae0*/  MOV R0, UR7 ;  /* 0x0000000700007c02 */ /* 0x000fee0008000f00 */
.L_x_162:
[----:B-1----:R1:W2:Y:S02]  /*9af0*/  SYNCS.PHASECHK.TRANS64.TRYWAIT P0, [R0+URZ], R2 ;  /* 0x00000002000075a7 */ /* 0x0022a400080011ff */
[----:B--2---:R-:W-:Y:S05]  /*9b00*/  @!P0 NANOSLEEP.SYNCS 0x989680 ;  /* 0x009896800000895d */ /* 0x004fea0003900000 */
[----:B------:R-:W2:Y:S02]  /*9b10*/  @!P0 SYNCS.PHASECHK.TRANS64 P0, [R0+URZ], R2 ;  /* 0x00000002000085a7 */ /* 0x000ea400080010ff */
[----:B--2---:R-:W-:Y:S05]  /*9b20*/  @!P0 BRA `(.L_x_162) ;  /* 0xfffffffc00f08947 */ /* 0x004fea000383ffff */
[----:B------:R-:W-:Y:S05]  /*9b30*/  BRA `(.L_x_63) ;  /* 0xffffff9800dc7947 */ /* 0x000fea000383ffff */
.L_x_67:
[----:B------:R-:W-:-:S07]  /*9b40*/  MOV R0, UR5 ;  /* 0x0000000500007c02 */ /* 0x000fce0008000f00 */
.L_x_163:
[----:B--2---:R2:W3:Y:S02]  /*9b50*/  SYNCS.PHASECHK.TRANS64.TRYWAIT P0, [R0+URZ], R2 ;  /* 0x00000002000075a7 */ /* 0x0044e400080011ff */
[----:B---3--:R-:W-:Y:S05]  /*9b60*/  @!P0 NANOSLEEP.SYNCS 0x989680 ;  /* 0x009896800000895d */ /* 0x008fea0003900000 */
[----:B------:R-:W3:Y:S02]  /*9b70*/  @!P0 SYNCS.PHASECHK.TRANS64 P0, [R0+URZ], R2 ;  /* 0x00000002000085a7 */ /* 0x000ee400080010ff */
[----:B---3--:R-:W-:Y:S05]  /*9b80*/  @!P0 BRA `(.L_x_163) ;  /* 0xfffffffc00f08947 */ /* 0x008fea000383ffff */
[----:B------:R-:W-:Y:S05]  /*9b90*/  BRA `(.L_x_164) ;  /* 0xffffff9c00907947 */ /* 0x000fea000383ffff */
.L_x_68:
[----:B------:R-:W-:-:S07]  /*9ba0*/  MOV R0, UR5 ;  /* 0x0000000500007c02 */ /* 0x000fce0008000f00 */
.L_x_165:
[----:B-1----:R1:W2:Y:S02]  /*9bb0*/  SYNCS.PHASECHK.TRANS64.TRYWAIT P0, [R0+URZ], R3 ;  /* 0x00000003000075a7 */ /* 0x0022a400080011ff */
[----:B--2---:R-:W-:Y:S05]  /*9bc0*/  @!P0 NANOSLEEP.SYNCS 0x989680 ;  /* 0x009896800000895d */ /* 0x004fea0003900000 */
[----:B------:R-:W2:Y:S02]  /*9bd0*/  @!P0 SYNCS.PHASECHK.TRANS64 P0, [R0+URZ], R3 ;  /* 0x00000003000085a7 */ /* 0x000ea400080010ff */
[----:B--2---:R-:W-:Y:S05]  /*9be0*/  @!P0 BRA `(.L_x_165) ;  /* 0xfffffffc00f08947 */ /* 0x004fea000383ffff */
[----:B------:R-:W-:Y:S05]  /*9bf0*/  BRA `(.L_x_166) ;  /* 0xffffff9c009c7947 */ /* 0x000fea000383ffff */
.L_x_69:
[----:B------:R-:W-:-:S07]  /*9c00*/  MOV R0, UR5 ;  /* 0x0000000500007c02 */ /* 0x000fce0008000f00 */
.L_x_167:
[----:B-1----:R1:W2:Y:S02]  /*9c10*/  SYNCS.PHASECHK.TRANS64.TRYWAIT P0, [R0+URZ], R3 ;  /* 0x00000003000075a7 */ /* 0x0022a400080011ff */
[----:B--2---:R-:W-:Y:S05]  /*9c20*/  @!P0 NANOSLEEP.SYNCS 0x989680 ;  /* 0x009896800000895d */ /* 0x004fea0003900000 */
[----:B------:R-:W2:Y:S02]  /*9c30*/  @!P0 SYNCS.PHASECHK.TRANS64 P0, [R0+URZ], R3 ;  /* 0x00000003000085a7 */ /* 0x000ea400080010ff */
[----:B--2---:R-:W-:Y:S05]  /*9c40*/  @!P0 BRA `(.L_x_167) ;  /* 0xfffffffc00f08947 */ /* 0x004fea000383ffff */
[----:B------:R-:W-:Y:S05]  /*9c50*/  BRA `(.L_x_168) ;  /* 0xffffff9c00a87947 */ /* 0x000fea000383ffff */
.L_x_70:
[----:B-1----:R-:W-:-:S07]  /*9c60*/  MOV R0, UR7 ;  /* 0x0000000700007c02 */ /* 0x002fce0008000f00 */
.L_x_169:
[----:B-1----:R1:W2:Y:S02]  /*9c70*/  SYNCS.PHASECHK.TRANS64.TRYWAIT P0, [R0+URZ], R2 ;  /* 0x00000002000075a7 */ /* 0x0022a400080011ff */
[----:B--2---:R-:W-:Y:S05]  /*9c80*/  @!P0 NANOSLEEP.SYNCS 0x989680 ;  /* 0x009896800000895d */ /* 0x004fea0003900000 */
[----:B------:R-:W2:Y:S02]  /*9c90*/  @!P0 SYNCS.PHASECHK.TRANS64 P0, [R0+URZ], R2 ;  /* 0x00000002000085a7 */ /* 0x000ea400080010ff */
[----:B--2---:R-:W-:Y:S05]  /*9ca0*/  @!P0 BRA `(.L_x_169) ;  /* 0xfffffffc00f08947 */ /* 0x004fea000383ffff */
[----:B------:R-:W-:Y:S05]  /*9cb0*/  BRA `(.L_x_170) ;  /* 0xffffff9c00b47947 */ /* 0x000fea000383ffff */
.L_x_75:
[----:B--2---:R2:W3:Y:S02]  /*9cc0*/  SYNCS.PHASECHK.TRANS64.TRYWAIT P0, [R0+URZ+0xf0], R2 ;  /* 0x0000f002000075a7 */ /* 0x0044e400080011ff */
[----:B---3--:R-:W-:Y:S05]  /*9cd0*/  @!P0 NANOSLEEP.SYNCS 0x989680 ;  /* 0x009896800000895d */ /* 0x008fea0003900000 */
[----:B------:R-:W3:Y:S02]  /*9ce0*/  @!P0 SYNCS.PHASECHK.TRANS64 P0, [R0+URZ+0xf0], R2 ;  /* 0x0000f002000085a7 */ /* 0x000ee400080010ff */
[----:B---3--:R-:W-:Y:S05]  /*9cf0*/  @!P0 BRA `(.L_x_75) ;  /* 0xfffffffc00f08947 */ /* 0x008fea000383ffff */
[----:B------:R-:W-:Y:S05]  /*9d00*/  BRA `(.L_x_171) ;  /* 0xffffffa000c07947 */ /* 0x000fea000383ffff */
.L_x_78:
[----:B------:R-:W-:Y:S07]  /*9d10*/  MOV R0, UR7 ;  /* 0x0000000700007c02 */ /* 0x000fee0008000f00 */
.L_x_172:
[----:B--2---:R2:W3:Y:S02]  /*9d20*/  SYNCS.PHASECHK.TRANS64.TRYWAIT P0, [R0+URZ+0xe8], R2 ;  /* 0x0000e802000075a7 */ /* 0x0044e400080011ff */
[----:B---3--:R-:W-:Y:S05]  /*9d30*/  @!P0 NANOSLEEP.SYNCS 0x989680 ;  /* 0x009896800000895d */ /* 0x008fea0003900000 */
[----:B------:R-:W3:Y:S02]  /*9d40*/  @!P0 SYNCS.PHASECHK.TRANS64 P0, [R0+URZ+0xe8], R2 ;  /* 0x0000e802000085a7 */ /* 0x000ee400080010ff */
[----:B---3--:R-:W-:Y:S05]  /*9d50*/  @!P0 BRA `(.L_x_172) ;  /* 0xfffffffc00f08947 */ /* 0x008fea000383ffff */
[----:B------:R-:W-:Y:S05]  /*9d60*/  BRA `(.L_x_77) ;  /* 0xffffffa400a07947 */ /* 0x000fea000383ffff */
.L_x_81:
[----:B------:R-:W-:Y:S07]  /*9d70*/  MOV R0, UR7 ;  /* 0x0000000700007c02 */ /* 0x000fee0008000f00 */
.L_x_173:
[----:B-1----:R1:W2:Y:S02]  /*9d80*/  SYNCS.PHASECHK.TRANS64.TRYWAIT P0, [R0+URZ+0xc0], R14 ;  /* 0x0000c00e000075a7 */ /* 0x0022a400080011ff */
[----:B--2---:R-:W-:Y:S05]  /*9d90*/  @!P0 NANOSLEEP.SYNCS 0x989680 ;  /* 0x009896800000895d */ /* 0x004fea0003900000 */
[----:B------:R-:W2:Y:S02]  /*9da0*/  @!P0 SYNCS.PHASECHK.TRANS64 P0, [R0+URZ+0xc0], R14 ;  /* 0x0000c00e000085a7 */ /* 0x000ea400080010ff */
[----:B--2---:R-:W-:Y:S05]  /*9db0*/  @!P0 BRA `(.L_x_173) ;  /* 0xfffffffc00f08947 */ /* 0x004fea000383ffff */
[----:B------:R-:W-:Y:S05]  /*9dc0*/  BRA `(.L_x_174) ;  /* 0xffffffa800187947 */ /* 0x000fea000383ffff */
.L_x_82:
[----:B------:R-:W-:Y:S07]  /*9dd0*/  MOV R0, UR7 ;  /* 0x0000000700007c02 */ /* 0x000fee0008000f00 */
.L_x_175:
[----:B-1----:R1:W2:Y:S02]  /*9de0*/  SYNCS.PHASECHK.TRANS64.TRYWAIT P0, [R0+URZ+0xc8], R14 ;  /* 0x0000c80e000075a7 */ /* 0x0022a400080011ff */
[----:B--2---:R-:W-:Y:S05]  /*9df0*/  @!P0 NANOSLEEP.SYNCS 0x989680 ;  /* 0x009896800000895d */ /* 0x004fea0003900000 */
[----:B------:R-:W2:Y:S02]  /*9e00*/  @!P0 SYNCS.PHASECHK.TRANS64 P0, [R0+URZ+0xc8], R14 ;  /* 0x0000c80e000085a7 */ /* 0x000ea400080010ff */
[----:B--2---:R-:W-:Y:S05]  /*9e10*/  @!P0 BRA `(.L_x_175) ;  /* 0xfffffffc00f08947 */ /* 0x004fea000383ffff */
[----:B------:R-:W-:Y:S05]  /*9e20*/  BRA `(.L_x_176) ;  /* 0xffffffa800507947 */ /* 0x000fea000383ffff */
.L_x_83:
[----:B------:R-:W-:Y:S07]  /*9e30*/  MOV R0, UR7 ;  /* 0x0000000700007c02 */ /* 0x000fee0008000f00 */
.L_x_177:
[----:B-1----:R1:W2:Y:S02]  /*9e40*/  SYNCS.PHASECHK.TRANS64.TRYWAIT P0, [R0+URZ+0xd0], R14 ;  /* 0x0000d00e000075a7 */ /* 0x0022a400080011ff */
[----:B--2---:R-:W-:Y:S05]  /*9e50*/  @!P0 NANOSLEEP.SYNCS 0x989680 ;  /* 0x009896800000895d */ /* 0x004fea0003900000 */
[----:B------:R-:W2:Y:S02]  /*9e60*/  @!P0 SYNCS.PHASECHK.TRANS64 P0, [R0+URZ+0xd0], R14 ;  /* 0x0000d00e000085a7 */ /* 0x000ea400080010ff */
[----:B--2---:R-:W-:Y:S05]  /*9e70*/  @!P0 BRA `(.L_x_177) ;  /* 0xfffffffc00f08947 */ /* 0x004fea000383ffff */
[----:B------:R-:W-:Y:S05]  /*9e80*/  BRA `(.L_x_178) ;  /* 0xffffffa800947947 */ /* 0x000fea000383ffff */
.L_x_84:
[----:B------:R-:W-:Y:S07]  /*9e90*/  MOV R0, UR7 ;  /* 0x0000000700007c02 */ /* 0x000fee0008000f00 */
.L_x_179:
[----:B-1----:R1:W2:Y:S02]  /*9ea0*/  SYNCS.PHASECHK.TRANS64.TRYWAIT P0, [R0+URZ+0xd8], R14 ;  /* 0x0000d80e000075a7 */ /* 0x0022a400080011ff */
[----:B--2---:R-:W-:Y:S05]  /*9eb0*/  @!P0 NANOSLEEP.SYNCS 0x989680 ;  /* 0x009896800000895d */ /* 0x004fea0003900000 */
[----:B------:R-:W2:Y:S02]  /*9ec0*/  @!P0 SYNCS.PHASECHK.TRANS64 P0, [R0+URZ+0xd8], R14 ;  /* 0x0000d80e000085a7 */ /* 0x000ea400080010ff */
[----:B--2---:R-:W-:Y:S05]  /*9ed0*/  @!P0 BRA `(.L_x_179) ;  /* 0xfffffffc00f08947 */ /* 0x004fea000383ffff */
[----:B------:R-:W-:Y:S05]  /*9ee0*/  BRA `(.L_x_180) ;  /* 0xffffffac00187947 */ /* 0x000fea000383ffff */
.L_x_86:
[----:B------:R-:W-:-:S07]  /*9ef0*/  MOV R0, UR7 ;  /* 0x0000000700007c02 */ /* 0x000fce0008000f00 */
.L_x_181:
[----:B-1----:R1:W3:Y:S02]  /*9f00*/  SYNCS.PHASECHK.TRANS64.TRYWAIT P0, [R0+URZ+0xc0], R2 ;  /* 0x0000c002000075a7 */ /* 0x0022e400080011ff */
[----:B---3--:R-:W-:Y:S05]  /*9f10*/  @!P0 NANOSLEEP.SYNCS 0x989680 ;  /* 0x009896800000895d */ /* 0x008fea0003900000 */
[----:B------:R-:W3:Y:S02]  /*9f20*/  @!P0 SYNCS.PHASECHK.TRANS64 P0, [R0+URZ+0xc0], R2 ;  /* 0x0000c002000085a7 */ /* 0x000ee400080010ff */
[----:B---3--:R-:W-:Y:S05]  /*9f30*/  @!P0 BRA `(.L_x_181) ;  /* 0xfffffffc00f08947 */ /* 0x008fea000383ffff */
[----:B------:R-:W-:Y:S05]  /*9f40*/  BRA `(.L_x_182) ;  /* 0xffffffac00887947 */ /* 0x000fea000383ffff */
.L_x_87:
[----:B-1----:R-:W-:-:S07]  /*9f50*/  MOV R0, UR7 ;  /* 0x0000000700007c02 */ /* 0x002fce0008000f00 */
.L_x_183:
[----:B-1----:R1:W3:Y:S02]  /*9f60*/  SYNCS.PHASECHK.TRANS64.TRYWAIT P0, [R0+URZ+0xc8], R2 ;  /* 0x0000c802000075a7 */ /* 0x0022e400080011ff */
[----:B---3--:R-:W-:Y:S05]  /*9f70*/  @!P0 NANOSLEEP.SYNCS 0x989680 ;  /* 0x009896800000895d */ /* 0x008fea0003900000 */
[----:B------:R-:W3:Y:S02]  /*9f80*/  @!P0 SYNCS.PHASECHK.TRANS64 P0, [R0+URZ+0xc8], R2 ;  /* 0x0000c802000085a7 */ /* 0x000ee400080010ff */
[----:B---3--:R-:W-:Y:S05]  /*9f90*/  @!P0 BRA `(.L_x_183) ;  /* 0xfffffffc00f08947 */ /* 0x008fea000383ffff */
[----:B------:R-:W-:Y:S05]  /*9fa0*/  BRA `(.L_x_184) ;  /* 0xffffffac00787947 */ /* 0x000fea000383ffff */
.L_x_88:
[----:B-1----:R-:W-:-:S07]  /*9fb0*/  MOV R0, UR7 ;  /* 0x0000000700007c02 */ /* 0x002fce0008000f00 */
.L_x_185:
[----:B-1----:R1:W3:Y:S02]  /*9fc0*/  SYNCS.PHASECHK.TRANS64.TRYWAIT P0, [R0+URZ+0xd0], R2 ;  /* 0x0000d002000075a7 */ /* 0x0022e400080011ff */
[----:B---3--:R-:W-:Y:S05]  /*9fd0*/  @!P0 NANOSLEEP.SYNCS 0x989680 ;  /* 0x009896800000895d */ /* 0x008fea0003900000 */
[----:B------:R-:W3:Y:S02]  /*9fe0*/  @!P0 SYNCS.PHASECHK.TRANS64 P0, [R0+URZ+0xd0], R2 ;  /* 0x0000d002000085a7 */ /* 0x000ee400080010ff */
[----:B---3--:R-:W-:Y:S05]  /*9ff0*/  @!P0 BRA `(.L_x_185) ;  /* 0xfffffffc00f08947 */ /* 0x008fea000383ffff */
[----:B------:R-:W-:Y:S05]  /*a000*/  BRA `(.L_x_186) ;  /* 0xffffffac00687947 */ /* 0x000fea000383ffff */
.L_x_90:
[----:B--2---:R2:W4:Y:S02]  /*a010*/  SYNCS.PHASECHK.TRANS64.TRYWAIT P0, [R0+URZ+0xf0], R2 ;  /* 0x0000f002000075a7 */ /* 0x00452400080011ff */
[----:B----4-:R-:W-:Y:S05]  /*a020*/  @!P0 NANOSLEEP.SYNCS 0x989680 ;  /* 0x009896800000895d */ /* 0x010fea0003900000 */
[----:B------:R-:W4:Y:S02]  /*a030*/  @!P0 SYNCS.PHASECHK.TRANS64 P0, [R0+URZ+0xf0], R2 ;  /* 0x0000f002000085a7 */ /* 0x000f2400080010ff */
[----:B----4-:R-:W-:Y:S05]  /*a040*/  @!P0 BRA `(.L_x_90) ;  /* 0xfffffffc00f08947 */ /* 0x010fea000383ffff */
[----:B------:R-:W-:Y:S05]  /*a050*/  BRA `(.L_x_187) ;  /* 0xffffffb000347947 */ /* 0x000fea000383ffff */
.L_x_101:
[----:B-1----:R1:W3:Y:S02]  /*a060*/  SYNCS.PHASECHK.TRANS64.TRYWAIT P1, [R2+URZ+0xa0], R0 ;  /* 0x0000a000020075a7 */ /* 0x0022e400080211ff */
[----:B---3--:R-:W-:Y:S05]  /*a070*/  @!P1 NANOSLEEP.SYNCS 0x989680 ;  /* 0x009896800000995d */ /* 0x008fea0003900000 */
[----:B------:R-:W3:Y:S02]  /*a080*/  @!P1 SYNCS.PHASECHK.TRANS64 P1, [R2+URZ+0xa0], R0 ;  /* 0x0000a000020095a7 */ /* 0x000ee400080210ff */
[----:B---3--:R-:W-:Y:S05]  /*a090*/  @!P1 BRA `(.L_x_101) ;  /* 0xfffffffc00f09947 */ /* 0x008fea000383ffff */
[----:B------:R-:W-:Y:S05]  /*a0a0*/  BRA `(.L_x_100) ;  /* 0xffffffbc004c7947 */ /* 0x000fea000383ffff */
.L_x_103:
[----:B-1----:R1:W2:Y:S02]  /*a0b0*/  SYNCS.PHASECHK.TRANS64.TRYWAIT P0, [R113+URZ+0x110], R3 ;  /* 0x00011003710075a7 */ /* 0x0022a400080011ff */
[----:B--2---:R-:W-:Y:S05]  /*a0c0*/  @!P0 NANOSLEEP.SYNCS 0x989680 ;  /* 0x009896800000895d */ /* 0x004fea0003900000 */
[----:B------:R-:W2:Y:S02]  /*a0d0*/  @!P0 SYNCS.PHASECHK.TRANS64 P0, [R113+URZ+0x110], R3 ;  /* 0x00011003710085a7 */ /* 0x000ea400080010ff */
[----:B--2---:R-:W-:Y:S05]  /*a0e0*/  @!P0 BRA `(.L_x_103) ;  /* 0xfffffffc00f08947 */ /* 0x004fea000383ffff */
[----:B------:R-:W-:Y:S05]  /*a0f0*/  BRA `(.L_x_102) ;  /* 0xffffffbc00a07947 */ /* 0x000fea000383ffff */
.L_x_111:
[----:B--2---:R2:W3:Y:S02]  /*a100*/  SYNCS.PHASECHK.TRANS64.TRYWAIT P0, [R0+URZ+0xa0], R3 ;  /* 0x0000a003000075a7 */ /* 0x0044e400080011ff */
[----:B---3--:R-:W-:Y:S05]  /*a110*/  @!P0 NANOSLEEP.SYNCS 0x989680 ;  /* 0x009896800000895d */ /* 0x008fea0003900000 */
[----:B------:R-:W3:Y:S02]  /*a120*/  @!P0 SYNCS.PHASECHK.TRANS64 P0, [R0+URZ+0xa0], R3 ;  /* 0x0000a003000085a7 */ /* 0x000ee400080010ff */
[----:B---3--:R-:W-:Y:S05]  /*a130*/  @!P0 BRA `(.L_x_111) ;  /* 0xfffffffc00f08947 */ /* 0x008fea000383ffff */
[----:B------:R-:W-:Y:S05]  /*a140*/  BRA `(.L_x_110) ;  /* 0xffffffc800907947 */ /* 0x000fea000383ffff */
.L_x_119:
[----:B--2---:R2:W3:Y:S02]  /*a150*/  SYNCS.PHASECHK.TRANS64.TRYWAIT P0, [R0+URZ+0xa0], R4 ;  /* 0x0000a004000075a7 */ /* 0x0044e400080011ff */
[----:B---3--:R-:W-:Y:S05]  /*a160*/  @!P0 NANOSLEEP.SYNCS 0x989680 ;  /* 0x009896800000895d */ /* 0x008fea0003900000 */
[----:B------:R-:W3:Y:S02]  /*a170*/  @!P0 SYNCS.PHASECHK.TRANS64 P0, [R0+URZ+0xa0], R4 ;  /* 0x0000a004000085a7 */ /* 0x000ee400080010ff */
[----:B---3--:R-:W-:Y:S05]  /*a180*/  @!P0 BRA `(.L_x_119) ;  /* 0xfffffffc00f08947 */ /* 0x008fea000383ffff */
[----:B------:R-:W-:Y:S05]  /*a190*/  BRA `(.L_x_118) ;  /* 0xffffffd400d47947 */ /* 0x000fea000383ffff */
.L_x_127:
[----:B--2---:R2:W3:Y:S02]  /*a1a0*/  SYNCS.PHASECHK.TRANS64.TRYWAIT P0, [R0+URZ+0xa0], R4 ;  /* 0x0000a004000075a7 */ /* 0x0044e400080011ff */
[----:B---3--:R-:W-:Y:S05]  /*a1b0*/  @!P0 NANOSLEEP.SYNCS 0x989680 ;  /* 0x009896800000895d */ /* 0x008fea0003900000 */
[----:B------:R-:W3:Y:S02]  /*a1c0*/  @!P0 SYNCS.PHASECHK.TRANS64 P0, [R0+URZ+0xa0], R4 ;  /* 0x0000a004000085a7 */ /* 0x000ee400080010ff */
[----:B---3--:R-:W-:Y:S05]  /*a1d0*/  @!P0 BRA `(.L_x_127) ;  /* 0xfffffffc00f08947 */ /* 0x008fea000383ffff */
[----:B------:R-:W-:Y:S05]  /*a1e0*/  BRA `(.L_x_126) ;  /* 0xffffffe400247947 */ /* 0x000fea000383ffff */
        .weak           $__internal_0_$__cuda_sm10x_tcgen05_guardrail_trap_col_being_dealloced_not_returned_by_alloc
        .type           $__internal_0_$__cuda_sm10x_tcgen05_guardrail_trap_col_being_dealloced_not_returned_by_alloc,@function
        .size           $__internal_0_$__cuda_sm10x_tcgen05_guardrail_trap_col_being_dealloced_not_returned_by_alloc,($__internal_1_$__cuda_sm10x_tcgen05_guardrail_trap_phase_invalid_during_alloc - $__internal_0_$__cuda_sm10x_tcgen05_guardrail_trap_col_being_dealloced_not_returned_by_alloc)
$__internal_0_$__cuda_sm10x_tcgen05_guardrail_trap_col_being_dealloced_not_returned_by_alloc:
[----:B------:R-:W-:Y:S05]  /*a1f0*/  BPT.TRAP 0x1 ;  /* 0x000000040000795c */ /* 0x000fea0000300000 */
[----:B------:R-:W-:-:S04]  /*a200*/  HFMA2 R3, -RZ, RZ, 0, 0 ;  /* 0x00000000ff037431 */ /* 0x000fc800000001ff */
[----:B------:R-:W-:Y:S05]  /*a210*/  RET.REL.NODEC R2 `(_ZN7cutlass13device_kernelINS_4gemm6kernel13GemmUniversalIN4cute5tupleIJiiiiEEENS1_10collective13CollectiveMmaINS1_35MainloopSm100TmaUmmaWarpSpecializedILi10ELi2ELi4ENS5_IJNS4_1CILi1EEESB_SB_EEEEENS5_IJNSA_ILi64EEENSA_ILi256EEESE_EEENS_12float_e5m2_tENS5_IJSB_llEEENS_12float_e4m3_tESI_NS4_8TiledMMAINS4_8MMA_AtomIJNS4_10MMA_TraitsINS4_19SM100_MMA_F8F6F4_SSEJSH_SJ_fSE_SF_NS4_17integral_constantINS4_4UMMA5MajorELSQ_1EEESR_NSO_INSP_7ScaleInELSS_0EEEST_EEEEEENS4_6LayoutISC_NS5_IJNSA_ILi0EEESX_SX_EEEEENS5_IJNS4_10UnderscoreES10_S10_EEEEENS4_13SM90_TMA_LOADENS4_14ComposedLayoutINS4_7SwizzleILi2ELi4ELi3EEENS4_18smem_ptr_flag_bitsILi8EEENSW_INS5_IJSE_NSA_ILi8EEEEEENS5_IJSB_SE_EEEEEEEvNS4_8identityES13_NS14_INS15_ILi3ELi4ELi3EEES18_NSW_INS5_IJNSA_ILi128EEES19_EEENS5_IJSB_S1G_EEEEEEEvS1E_EENS_8epilogue10collective18CollectiveEpilogueINS1M_23Sm100TmaWarpSpecializedILi4ELi2ELi32ELb0ELb0EEEJSG_NS5_IJNSW_ISE_SB_EES1R_EEESH_NS5_IJlSB_lEEESH_S1T_NS1M_6fusion15FusionCallbacksIS1Q_NS1U_17LinearCombinationISH_fSH_fLNS_15FloatRoundStyleE2EEESG_S1S_JEEENS4_5SM1004TMEM4LOAD26SM100_TMEM_LOAD_16dp32b32xES13_NS14_IS16_S18_NSW_INS5_IJS19_SE_EEENS5_IJSE_SB_EEEEEEENS4_39AutoVectorizingCopyWithAssumedAlignmentILi128EEENS4_14SM90_TMA_STOREES27_S29_S29_EEEvvEEEEvNT_6ParamsE) ;  /* 0xffffff5c02787950 */ /* 0x000fea0003c3ffff */
        .weak           $__internal_1_$__cuda_sm10x_tcgen05_guardrail_trap_phase_invalid_during_alloc
        .type           $__internal_1_$__cuda_sm10x_tcgen05_guardrail_trap_phase_invalid_during_alloc,@function
        .size           $__internal_1_$__cuda_sm10x_tcgen05_guardrail_trap_phase_invalid_during_alloc,($__internal_2_$__cuda_sm10x_tcgen05_guardrail_trap_unallocated_columns_being_dealloced - $__internal_1_$__cuda_sm10x_tcgen05_guardrail_trap_phase_invalid_during_alloc)
$__internal_1_$__cuda_sm10x_tcgen05_guardrail_trap_phase_invalid_during_alloc:
[----:B------:R-:W-:Y:S05]  /*a220*/  BPT.TRAP 0x1 ;  /* 0x000000040000795c */ /* 0x000fea0000300000 */
[----:B------:R-:W-:-:S04]  /*a230*/  MOV R3, 0x0 ;  /* 0x0000000000037802 */ /* 0x000fc80000000f00 */
[----:B------:R-:W-:Y:S05]  /*a240*/  RET.REL.NODEC R2 `(_ZN7cutlass13device_kernelINS_4gemm6kernel13GemmUniversalIN4cute5tupleIJiiiiEEENS1_10collective13CollectiveMmaINS1_35MainloopSm100TmaUmmaWarpSpecializedILi10ELi2ELi4ENS5_IJNS4_1CILi1EEESB_SB_EEEEENS5_IJNSA_ILi64EEENSA_ILi256EEESE_EEENS_12float_e5m2_tENS5_IJSB_llEEENS_12float_e4m3_tESI_NS4_8TiledMMAINS4_8MMA_AtomIJNS4_10MMA_TraitsINS4_19SM100_MMA_F8F6F4_SSEJSH_SJ_fSE_SF_NS4_17integral_constantINS4_4UMMA5MajorELSQ_1EEESR_NSO_INSP_7ScaleInELSS_0EEEST_EEEEEENS4_6LayoutISC_NS5_IJNSA_ILi0EEESX_SX_EEEEENS5_IJNS4_10UnderscoreES10_S10_EEEEENS4_13SM90_TMA_LOADENS4_14ComposedLayoutINS4_7SwizzleILi2ELi4ELi3EEENS4_18smem_ptr_flag_bitsILi8EEENSW_INS5_IJSE_NSA_ILi8EEEEEENS5_IJSB_SE_EEEEEEEvNS4_8identityES13_NS14_INS15_ILi3ELi4ELi3EEES18_NSW_INS5_IJNSA_ILi128EEES19_EEENS5_IJSB_S1G_EEEEEEEvS1E_EENS_8epilogue10collective18CollectiveEpilogueINS1M_23Sm100TmaWarpSpecializedILi4ELi2ELi32ELb0ELb0EEEJSG_NS5_IJNSW_ISE_SB_EES1R_EEESH_NS5_IJlSB_lEEESH_S1T_NS1M_6fusion15FusionCallbacksIS1Q_NS1U_17LinearCombinationISH_fSH_fLNS_15FloatRoundStyleE2EEESG_S1S_JEEENS4_5SM1004TMEM4LOAD26SM100_TMEM_LOAD_16dp32b32xES13_NS14_IS16_S18_NSW_INS5_IJS19_SE_EEENS5_IJSE_SB_EEEEEEENS4_39AutoVectorizingCopyWithAssumedAlignmentILi128EEENS4_14SM90_TMA_STOREES27_S29_S29_EEEvvEEEEvNT_6ParamsE) ;  /* 0xffffff5c026c7950 */ /* 0x000fea0003c3ffff */
        .weak           $__internal_2_$__cuda_sm10x_tcgen05_guardrail_trap_unallocated_columns_being_dealloced
        .type           $__internal_2_$__cuda_sm10x_tcgen05_guardrail_trap_unallocated_columns_being_dealloced,@function
        .size           $__internal_2_$__cuda_sm10x_tcgen05_guardrail_trap_unallocated_columns_being_dealloced,(.L_x_189 - $__internal_2_$__cuda_sm10x_tcgen05_guardrail_trap_unallocated_columns_being_dealloced)
$__internal_2_$__cuda_sm10x_tcgen05_guardrail_trap_unallocated_columns_being_dealloced:
[----:B------:R-:W-:Y:S05]  /*a250*/  BPT.TRAP 0x1 ;  /* 0x000000040000795c */ /* 0x000fea0000300000 */
[----:B------:R-:W-:-:S04]  /*a260*/  HFMA2 R3, -RZ, RZ, 0, 0 ;  /* 0x00000000ff037431 */ /* 0x000fc800000001ff */
[----:B------:R-:W-:Y:S05]  /*a270*/  RET.REL.NODEC R2 `(_ZN7cutlass13device_kernelINS_4gemm6kernel13GemmUniversalIN4cute5tupleIJiiiiEEENS1_10collective13CollectiveMmaINS1_35MainloopSm100TmaUmmaWarpSpecializedILi10ELi2ELi4ENS5_IJNS4_1CILi1EEESB_SB_EEEEENS5_IJNSA_ILi64EEENSA_ILi256EEESE_EEENS_12float_e5m2_tENS5_IJSB_llEEENS_12float_e4m3_tESI_NS4_8TiledMMAINS4_8MMA_AtomIJNS4_10MMA_TraitsINS4_19SM100_MMA_F8F6F4_SSEJSH_SJ_fSE_SF_NS4_17integral_constantINS4_4UMMA5MajorELSQ_1EEESR_NSO_INSP_7ScaleInELSS_0EEEST_EEEEEENS4_6LayoutISC_NS5_IJNSA_ILi0EEESX_SX_EEEEENS5_IJNS4_10UnderscoreES10_S10_EEEEENS4_13SM90_TMA_LOADENS4_14ComposedLayoutINS4_7SwizzleILi2ELi4ELi3EEENS4_18smem_ptr_flag_bitsILi8EEENSW_INS5_IJSE_NSA_ILi8EEEEEENS5_IJSB_SE_EEEEEEEvNS4_8identityES13_NS14_INS15_ILi3ELi4ELi3EEES18_NSW_INS5_IJNSA_ILi128EEES19_EEENS5_IJSB_S1G_EEEEEEEvS1E_EENS_8epilogue10collective18CollectiveEpilogueINS1M_23Sm100TmaWarpSpecializedILi4ELi2ELi32ELb0ELb0EEEJSG_NS5_IJNSW_ISE_SB_EES1R_EEESH_NS5_IJlSB_lEEESH_S1T_NS1M_6fusion15FusionCallbacksIS1Q_NS1U_17LinearCombinationISH_fSH_fLNS_15FloatRoundStyleE2EEESG_S1S_JEEENS4_5SM1004TMEM4LOAD26SM100_TMEM_LOAD_16dp32b32xES13_NS14_IS16_S18_NSW_INS5_IJS19_SE_EEENS5_IJSE_SB_EEEEEEENS4_39AutoVectorizingCopyWithAssumedAlignmentILi128EEENS4_14SM90_TMA_STOREES27_S29_S29_EEEvvEEEEvNT_6ParamsE) ;  /* 0xffffff5c02607950 */ /* 0x000fea0003c3ffff */
.L_x_188:
[----:B------:R-:W-:-:S00]  /*a280*/  BRA `(.L_x_188) ;  /* 0xfffffffc00fc7947 */ /* 0x000fc0000383ffff */
[----:B------:R-:W-:-:S00]  /*a290*/  NOP ;  /* 0x0000000000007918 */ /* 0x000fc00000000000 */
        /* <DEDUP_REMOVED lines=14> */
.L_x_189:


//--------------------- .nv.global.init           --------------------------
	.section	.nv.global.init,"aw",@progbits
.nv.global.init:
	.type		$str$27,@object
	.size		$str$27,($str$28 - $str$27)
$str$27:
        /*0000*/ 	.byte	0x28, 0x61, 0x64, 0x64, 0x72, 0x65, 0x73, 0x73, 0x20, 0x26, 0x20, 0x6d, 0x61, 0x73, 0x6b, 0x29
        /*0010*/ 	.byte	0x20, 0x3d, 0x3d, 0x20, 0x30, 0x00
	.type		$str$28,@object
	.size		$str$28,($str$26 - $str$28)
$str$28:
        /*0016*/ 	.byte	0x2f, 0x74, 0x6d, 0x70, 0x2f, 0x63, 0x75, 0x74, 0x6c, 0x61, 0x73, 0x73, 0x5f, 0x73, 0x77, 0x65
        /*0026*/ 	.byte	0x65, 0x70, 0x5f, 0x73, 0x72, 0x63, 0x2f, 0x69, 0x6e, 0x63, 0x6c, 0x75, 0x64, 0x65, 0x2f, 0x63
        /*0036*/ 	.byte	0x75, 0x74, 0x65, 0x2f, 0x70, 0x6f, 0x69, 0x6e, 0x74, 0x65, 0x72, 0x5f, 0x66, 0x6c, 0x61, 0x67
        /*0046*/ 	.byte	0x67, 0x65, 0x64, 0x2e, 0x68, 0x70, 0x70, 0x00
	.type		$str$26,@object
	.size		$str$26,($str$25 - $str$26)
$str$26:
        /*004e*/ 	.byte	0x2f, 0x74, 0x6d, 0x70, 0x2f, 0x63, 0x75, 0x74, 0x6c, 0x61, 0x73, 0x73, 0x5f, 0x73, 0x77, 0x65
        /*005e*/ 	.byte	0x65, 0x70, 0x5f, 0x73, 0x72, 0x63, 0x2f, 0x69, 0x6e, 0x63, 0x6c, 0x75, 0x64, 0x65, 0x2f, 0x63
        /*006e*/ 	.byte	0x75, 0x74, 0x65, 0x2f, 0x61, 0x74, 0x6f, 0x6d, 0x2f, 0x63, 0x6f, 0x70, 0x79, 0x5f, 0x74, 0x72
        /*007e*/ 	.byte	0x61, 0x69, 0x74, 0x73, 0x5f, 0x73, 0x6d, 0x31, 0x30, 0x30, 0x2e, 0x68, 0x70, 0x70, 0x00
	.type		$str$25,@object
	.size		$str$25,(__unnamed_1 - $str$25)
$str$25:
        /*008d*/ 	.byte	0x28, 0x28, 0x75, 0x69, 0x6e, 0x74, 0x33, 0x32, 0x5f, 0x74, 0x28, 0x74, 0x68, 0x72, 0x65, 0x61
        /*009d*/ 	.byte	0x64, 0x49, 0x64, 0x78, 0x2e, 0x78, 0x29, 0x20, 0x2f, 0x20, 0x33, 0x32, 0x29, 0x20, 0x25, 0x20
        /*00ad*/ 	.byte	0x34, 0x29, 0x20, 0x3d, 0x3d, 0x20, 0x28, 0x28, 0x28, 0x74, 0x6d, 0x65, 0x6d, 0x5f, 0x61, 0x64
        /*00bd*/ 	.byte	0x64, 0x72, 0x20, 0x3e, 0x3e, 0x20, 0x31, 0x36, 0x29, 0x20, 0x2f, 0x20, 0x33, 0x32, 0x29, 0x20
        /*00cd*/ 	.byte	0x25, 0x20, 0x34, 0x29, 0x00
	.type		__unnamed_1,@object
	.size		__unnamed_1,(__unnamed_2 - __unnamed_1)
__unnamed_1:
        /*00d2*/ 	.byte	0x61, 0x75, 0x74, 0x6f, 0x20, 0x63, 0x75, 0x74, 0x65, 0x3a, 0x3a, 0x61, 0x73, 0x5f, 0x70, 0x6f
        /* <DEDUP_REMOVED lines=24> */
        /*0262*/ 	.byte	0x3c, 0x34, 0x30, 0x39, 0x36, 0x3e, 0x3e, 0x3e, 0x3e, 0x5d, 0x00
	.type		__unnamed_2,@object
	.size		__unnamed_2,(__unnamed_3 - __unnamed_2)
__unnamed_2:
        /* <DEDUP_REMOVED lines=26> */
	.type		__unnamed_3,@object
	.size		__unnamed_3,(.L_3 - __unnamed_3)
__unnamed_3:
        /* <DEDUP_REMOVED lines=40> */
        /*0688*/ 	.byte	0x74, 0x65, 0x3a, 0x3a, 0x43, 0x3c, 0x30, 0x3e, 0x3e, 0x3e, 0x3e, 0x5d, 0x00
.L_3:


//--------------------- .nv.shared._ZN7cutlass13device_kernelINS_4gemm6kernel13GemmUniversalIN4cute5tupleIJiiiiEEENS1_10collective13CollectiveMmaINS1_35MainloopSm100TmaUmmaWarpSpecializedILi10ELi2ELi4ENS5_IJNS4_1CILi1EEESB_SB_EEEEENS5_IJNSA_ILi64EEENSA_ILi256EEESE_EEENS_12float_e5m2_tENS5_IJSB_llEEENS_12float_e4m3_tESI_NS4_8TiledMMAINS4_8MMA_AtomIJNS4_10MMA_TraitsINS4_19SM100_MMA_F8F6F4_SSEJSH_SJ_fSE_SF_NS4_17integral_constantINS4_4UMMA5MajorELSQ_1EEESR_NSO_INSP_7ScaleInELSS_0EEEST_EEEEEENS4_6LayoutISC_NS5_IJNSA_ILi0EEESX_SX_EEEEENS5_IJNS4_10UnderscoreES10_S10_EEEEENS4_13SM90_TMA_LOADENS4_14ComposedLayoutINS4_7SwizzleILi2ELi4ELi3EEENS4_18smem_ptr_flag_bitsILi8EEENSW_INS5_IJSE_NSA_ILi8EEEEEENS5_IJSB_SE_EEEEEEEvNS4_8identityES13_NS14_INS15_ILi3ELi4ELi3EEES18_NSW_INS5_IJNSA_ILi128EEES19_EEENS5_IJSB_S1G_EEEEEEEvS1E_EENS_8epilogue10collective18CollectiveEpilogueINS1M_23Sm100TmaWarpSpecializedILi4ELi2ELi32ELb0ELb0EEEJSG_NS5_IJNSW_ISE_SB_EES1R_EEESH_NS5_IJlSB_lEEESH_S1T_NS1M_6fusion15FusionCallbacksIS1Q_NS1U_17LinearCombinationISH_fSH_fLNS_15FloatRoundStyleE2EEESG_S1S_JEEENS4_5SM1004TMEM4LOAD26SM100_TMEM_LOAD_16dp32b32xES13_NS14_IS16_S18_NSW_INS5_IJS19_SE_EEENS5_IJSE_SB_EEEEEEENS4_39AutoVectorizingCopyWithAssumedAlignmentILi128EEENS4_14SM90_TMA_STOREES27_S29_S29_EEEvvEEEEvNT_6ParamsE --------------------------
	.section	.nv.shared._ZN7cutlass13device_kernelINS_4gemm6kernel13GemmUniversalIN4cute5tupleIJiiiiEEENS1_10collective13CollectiveMmaINS1_35MainloopSm100TmaUmmaWarpSpecializedILi10ELi2ELi4ENS5_IJNS4_1CILi1EEESB_SB_EEEEENS5_IJNSA_ILi64EEENSA_ILi256EEESE_EEENS_12float_e5m2_tENS5_IJSB_llEEENS_12float_e4m3_tESI_NS4_8TiledMMAINS4_8MMA_AtomIJNS4_10MMA_TraitsINS4_19SM100_MMA_F8F6F4_SSEJSH_SJ_fSE_SF_NS4_17integral_constantINS4_4UMMA5MajorELSQ_1EEESR_NSO_INSP_7ScaleInELSS_0EEEST_EEEEEENS4_6LayoutISC_NS5_IJNSA_ILi0EEESX_SX_EEEEENS5_IJNS4_10UnderscoreES10_S10_EEEEENS4_13SM90_TMA_LOADENS4_14ComposedLayoutINS4_7SwizzleILi2ELi4ELi3EEENS4_18smem_ptr_flag_bitsILi8EEENSW_INS5_IJSE_NSA_ILi8EEEEEENS5_IJSB_SE_EEEEEEEvNS4_8identityES13_NS14_INS15_ILi3ELi4ELi3EEES18_NSW_INS5_IJNSA_ILi128EEES19_EEENS5_IJSB_S1G_EEEEEEEvS1E_EENS_8epilogue10collective18CollectiveEpilogueINS1M_23Sm100TmaWarpSpecializedILi4ELi2ELi32ELb0ELb0EEEJSG_NS5_IJNSW_ISE_SB_EES1R_EEESH_NS5_IJlSB_lEEESH_S1T_NS1M_6fusion15FusionCallbacksIS1Q_NS1U_17LinearCombinationISH_fSH_fLNS_15FloatRoundStyleE2EEESG_S1S_JEEENS4_5SM1004TMEM4LOAD26SM100_TMEM_LOAD_16dp32b32xES13_NS14_IS16_S18_NSW_INS5_IJS19_SE_EEENS5_IJSE_SB_EEEEEEENS4_39AutoVectorizingCopyWithAssumedAlignmentILi128EEENS4_14SM90_TMA_STOREES27_S29_S29_EEEvvEEEEvNT_6ParamsE,"aw",@nobits
	.sectionflags	@""
	.align	16
	.zero		1024


//--------------------- .nv.shared.reserved.0     --------------------------
	.section	.nv.shared.reserved.0,"aw",@nobits
	.weak		__nv_reservedSMEM_offset_0_alias
	.size		__nv_reservedSMEM_offset_0_alias, 0, 64
	.other		__nv_reservedSMEM_offset_0_alias,@"STO_CUDA_RESERVED_SHARED STV_DEFAULT"
__nv_reservedSMEM_offset_0_alias:
	.zero		0
.nv.shared.reserved.0:
	.zero		64
	.weak		__nv_reservedSMEM_tcgen05_partition
	.type		__nv_reservedSMEM_tcgen05_partition,@object
	.size		__nv_reservedSMEM_tcgen05_partition,(.L_0 - __nv_reservedSMEM_tcgen05_partition)
__nv_reservedSMEM_tcgen05_partition:
	.zero		32
.L_0:


//--------------------- .nv.global                --------------------------
	.section	.nv.global,"aw",@nobits
.nv.global:
	.type		_ZN40_INTERNAL_8b359755_4_k_cu_278f33ce_281704cute1_E,@object
	.size		_ZN40_INTERNAL_8b359755_4_k_cu_278f33ce_281704cute1_E,(_ZN40_INTERNAL_8b359755_4_k_cu_278f33ce_281704cuda3std3__45__cpo6cbeginE - _ZN40_INTERNAL_8b359755_4_k_cu_278f33ce_281704cute1_E)
_ZN40_INTERNAL_8b359755_4_k_cu_278f33ce_281704cute1_E:
	.zero		1
	.type		_ZN40_INTERNAL_8b359755_4_k_cu_278f33ce_281704cuda3std3__45__cpo6cbeginE,@object
	.size		_ZN40_INTERNAL_8b359755_4_k_cu_278f33ce_281704cuda3std3__45__cpo6cbeginE,(_ZN40_INTERNAL_8b359755_4_k_cu_278f33ce_281704cuda3std3__48in_placeE - _ZN40_INTERNAL_8b359755_4_k_cu_278f33ce_281704cuda3std3__45__cpo6cbeginE)
_ZN40_INTERNAL_8b359755_4_k_cu_278f33ce_281704cuda3std3__45__cpo6cbeginE:
	.zero		1
	.type		_ZN40_INTERNAL_8b359755_4_k_cu_278f33ce_281704cuda3std3__48in_placeE,@object
	.size		_ZN40_INTERNAL_8b359755_4_k_cu_278f33ce_281704cuda3std3__48in_placeE,(_ZN40_INTERNAL_8b359755_4_k_cu_278f33ce_281704cuda3std6ranges3__45__cpo9iter_moveE - _ZN40_INTERNAL_8b359755_4_k_cu_278f33ce_281704cuda3std3__48in_placeE)
_ZN40_INTERNAL_8b359755_4_k_cu_278f33ce_281704cuda3std3__48in_placeE:
	.zero		1
	.type		_ZN40_INTERNAL_8b359755_4_k_cu_278f33ce_281704cuda3std6ranges3__45__cpo9iter_moveE,@object
	.size		_ZN40_INTERNAL_8b359755_4_k_cu_278f33ce_281704cuda3std6ranges3__45__cpo9iter_moveE,(_ZN40_INTERNAL_8b359755_4_k_cu_278f33ce_281704cuda3std3__45__cpo5beginE - _ZN40_INTERNAL_8b359755_4_k_cu_278f33ce_281704cuda3std6ranges3__45__cpo9iter_moveE)
_ZN40_INTERNAL_8b359755_4_k_cu_278f33ce_281704cuda3std6ranges3__45__cpo9iter_moveE:
	.zero		1
	.type		_ZN40_INTERNAL_8b359755_4_k_cu_278f33ce_281704cuda3std3__45__cpo5beginE,@object
	.size		_ZN40_INTERNAL_8b359755_4_k_cu_278f33ce_281704cuda3std3__45__cpo5beginE,(_ZN40_INTERNAL_8b359755_4_k_cu_278f33ce_281704cuda3std3__442_GLOBAL__N__8b359755_4_k_cu_278f33ce_281706ignoreE - _ZN40_INTERNAL_8b359755_4_k_cu_278f33ce_281704cuda3std3__45__cpo5beginE)
_ZN40_INTERNAL_8b359755_4_k_cu_278f33ce_281704cuda3std3__45__cpo5beginE:
	.zero		1
	.type		_ZN40_INTERNAL_8b359755_4_k_cu_278f33ce_281704cuda3std3__442_GLOBAL__N__8b359755_4_k_cu_278f33ce_281706ignoreE,@object
	.size		_ZN40_INTERNAL_8b359755_4_k_cu_278f33ce_281704cuda3std3__442_GLOBAL__N__8b359755_4_k_cu_278f33ce_281706ignoreE,(_ZN40_INTERNAL_8b359755_4_k_cu_278f33ce_281704cute7productE - _ZN40_INTERNAL_8b359755_4_k_cu_278f33ce_281704cuda3std3__442_GLOBAL__N__8b359755_4_k_cu_278f33ce_281706ignoreE)
_ZN40_INTERNAL_8b359755_4_k_cu_278f33ce_281704cuda3std3__442_GLOBAL__N__8b359755_4_k_cu_278f33ce_281706ignoreE:
	.zero		1
	.type		_ZN40_INTERNAL_8b359755_4_k_cu_278f33ce_281704cute7productE,@object
	.size		_ZN40_INTERNAL_8b359755_4_k_cu_278f33ce_281704cute7productE,(_ZN40_INTERNAL_8b359755_4_k_cu_278f33ce_281704cuda3std3__45__cpo3endE - _ZN40_INTERNAL_8b359755_4_k_cu_278f33ce_281704cute7productE)
_ZN40_INTERNAL_8b359755_4_k_cu_278f33ce_281704cute7productE:
	.zero		1
	.type		_ZN40_INTERNAL_8b359755_4_k_cu_278f33ce_281704cuda3std3__45__cpo3endE,@object
	.size		_ZN40_INTERNAL_8b359755_4_k_cu_278f33ce_281704cuda3std3__45__cpo3endE,(_ZN40_INTERNAL_8b359755_4_k_cu_278f33ce_281704cuda3std3__419piecewise_constructE - _ZN40_INTERNAL_8b359755_4_k_cu_278f33ce_281704cuda3std3__45__cpo3endE)
_ZN40_INTERNAL_8b359755_4_k_cu_278f33ce_281704cuda3std3__45__cpo3endE:
	.zero		1
	.type		_ZN40_INTERNAL_8b359755_4_k_cu_278f33ce_281704cuda3std3__419piecewise_constructE,@object
	.size		_ZN40_INTERNAL_8b359755_4_k_cu_278f33ce_281704cuda3std3__419piecewise_constructE,(_ZN40_INTERNAL_8b359755_4_k_cu_278f33ce_281704cuda3std3__45__cpo4cendE - _ZN40_INTERNAL_8b359755_4_k_cu_278f33ce_281704cuda3std3__419piecewise_constructE)
_ZN40_INTERNAL_8b359755_4_k_cu_278f33ce_281704cuda3std3__419piecewise_constructE:
	.zero		1
	.type		_ZN40_INTERNAL_8b359755_4_k_cu_278f33ce_281704cuda3std3__45__cpo4cendE,@object
	.size		_ZN40_INTERNAL_8b359755_4_k_cu_278f33ce_281704cuda3std3__45__cpo4cendE,(_ZN40_INTERNAL_8b359755_4_k_cu_278f33ce_281704cuda3std6ranges3__45__cpo4swapE - _ZN40_INTERNAL_8b359755_4_k_cu_278f33ce_281704cuda3std3__45__cpo4cendE)
_ZN40_INTERNAL_8b359755_4_k_cu_278f33ce_281704cuda3std3__45__cpo4cendE:
	.zero		1
	.type		_ZN40_INTERNAL_8b359755_4_k_cu_278f33ce_281704cuda3std6ranges3__45__cpo4swapE,@object
	.size		_ZN40_INTERNAL_8b359755_4_k_cu_278f33ce_281704cuda3std6ranges3__45__cpo4swapE,(.L_11 - _ZN40_INTERNAL_8b359755_4_k_cu_278f33ce_281704cuda3std6ranges3__45__cpo4swapE)
_ZN40_INTERNAL_8b359755_4_k_cu_278f33ce_281704cuda3std6ranges3__45__cpo4swapE:
	.zero		1
.L_11:


//--------------------- .nv.constant0._ZN7cutlass13device_kernelINS_4gemm6kernel13GemmUniversalIN4cute5tupleIJiiiiEEENS1_10collective13CollectiveMmaINS1_35MainloopSm100TmaUmmaWarpSpecializedILi10ELi2ELi4ENS5_IJNS4_1CILi1EEESB_SB_EEEEENS5_IJNSA_ILi64EEENSA_ILi256EEESE_EEENS_12float_e5m2_tENS5_IJSB_llEEENS_12float_e4m3_tESI_NS4_8TiledMMAINS4_8MMA_AtomIJNS4_10MMA_TraitsINS4_19SM100_MMA_F8F6F4_SSEJSH_SJ_fSE_SF_NS4_17integral_constantINS4_4UMMA5MajorELSQ_1EEESR_NSO_INSP_7ScaleInELSS_0EEEST_EEEEEENS4_6LayoutISC_NS5_IJNSA_ILi0EEESX_SX_EEEEENS5_IJNS4_10UnderscoreES10_S10_EEEEENS4_13SM90_TMA_LOADENS4_14ComposedLayoutINS4_7SwizzleILi2ELi4ELi3EEENS4_18smem_ptr_flag_bitsILi8EEENSW_INS5_IJSE_NSA_ILi8EEEEEENS5_IJSB_SE_EEEEEEEvNS4_8identityES13_NS14_INS15_ILi3ELi4ELi3EEES18_NSW_INS5_IJNSA_ILi128EEES19_EEENS5_IJSB_S1G_EEEEEEEvS1E_EENS_8epilogue10collective18CollectiveEpilogueINS1M_23Sm100TmaWarpSpecializedILi4ELi2ELi32ELb0ELb0EEEJSG_NS5_IJNSW_ISE_SB_EES1R_EEESH_NS5_IJlSB_lEEESH_S1T_NS1M_6fusion15FusionCallbacksIS1Q_NS1U_17LinearCombinationISH_fSH_fLNS_15FloatRoundStyleE2EEESG_S1S_JEEENS4_5SM1004TMEM4LOAD26SM100_TMEM_LOAD_16dp32b32xES13_NS14_IS16_S18_NSW_INS5_IJS19_SE_EEENS5_IJSE_SB_EEEEEEENS4_39AutoVectorizingCopyWithAssumedAlignmentILi128EEENS4_14SM90_TMA_STOREES27_S29_S29_EEEvvEEEEvNT_6ParamsE --------------------------
	.section	.nv.constant0._ZN7cutlass13device_kernelINS_4gemm6kernel13GemmUniversalIN4cute5tupleIJiiiiEEENS1_10collective13CollectiveMmaINS1_35MainloopSm100TmaUmmaWarpSpecializedILi10ELi2ELi4ENS5_IJNS4_1CILi1EEESB_SB_EEEEENS5_IJNSA_ILi64EEENSA_ILi256EEESE_EEENS_12float_e5m2_tENS5_IJSB_llEEENS_12float_e4m3_tESI_NS4_8TiledMMAINS4_8MMA_AtomIJNS4_10MMA_TraitsINS4_19SM100_MMA_F8F6F4_SSEJSH_SJ_fSE_SF_NS4_17integral_constantINS4_4UMMA5MajorELSQ_1EEESR_NSO_INSP_7ScaleInELSS_0EEEST_EEEEEENS4_6LayoutISC_NS5_IJNSA_ILi0EEESX_SX_EEEEENS5_IJNS4_10UnderscoreES10_S10_EEEEENS4_13SM90_TMA_LOADENS4_14ComposedLayoutINS4_7SwizzleILi2ELi4ELi3EEENS4_18smem_ptr_flag_bitsILi8EEENSW_INS5_IJSE_NSA_ILi8EEEEEENS5_IJSB_SE_EEEEEEEvNS4_8identityES13_NS14_INS15_ILi3ELi4ELi3EEES18_NSW_INS5_IJNSA_ILi128EEES19_EEENS5_IJSB_S1G_EEEEEEEvS1E_EENS_8epilogue10collective18CollectiveEpilogueINS1M_23Sm100TmaWarpSpecializedILi4ELi2ELi32ELb0ELb0EEEJSG_NS5_IJNSW_ISE_SB_EES1R_EEESH_NS5_IJlSB_lEEESH_S1T_NS1M_6fusion15FusionCallbacksIS1Q_NS1U_17LinearCombinationISH_fSH_fLNS_15FloatRoundStyleE2EEESG_S1S_JEEENS4_5SM1004TMEM4LOAD26SM100_TMEM_LOAD_16dp32b32xES13_NS14_IS16_S18_NSW_INS5_IJS19_SE_EEENS5_IJSE_SB_EEEEEEENS4_39AutoVectorizingCopyWithAssumedAlignmentILi128EEENS4_14SM90_TMA_STOREES27_S29_S29_EEEvvEEEEvNT_6ParamsE,"a",@progbits
	.sectionflags	@""
	.align	4
.nv.constant0._ZN7cutlass13device_kernelINS_4gemm6kernel13GemmUniversalIN4cute5tupleIJiiiiEEENS1_10collective13CollectiveMmaINS1_35MainloopSm100TmaUmmaWarpSpecializedILi10ELi2ELi4ENS5_IJNS4_1CILi1EEESB_SB_EEEEENS5_IJNSA_ILi64EEENSA_ILi256EEESE_EEENS_12float_e5m2_tENS5_IJSB_llEEENS_12float_e4m3_tESI_NS4_8TiledMMAINS4_8MMA_AtomIJNS4_10MMA_TraitsINS4_19SM100_MMA_F8F6F4_SSEJSH_SJ_fSE_SF_NS4_17integral_constantINS4_4UMMA5MajorELSQ_1EEESR_NSO_INSP_7ScaleInELSS_0EEEST_EEEEEENS4_6LayoutISC_NS5_IJNSA_ILi0EEESX_SX_EEEEENS5_IJNS4_10UnderscoreES10_S10_EEEEENS4_13SM90_TMA_LOADENS4_14ComposedLayoutINS4_7SwizzleILi2ELi4ELi3EEENS4_18smem_ptr_flag_bitsILi8EEENSW_INS5_IJSE_NSA_ILi8EEEEEENS5_IJSB_SE_EEEEEEEvNS4_8identityES13_NS14_INS15_ILi3ELi4ELi3EEES18_NSW_INS5_IJNSA_ILi128EEES19_EEENS5_IJSB_S1G_EEEEEEEvS1E_EENS_8epilogue10collective18CollectiveEpilogueINS1M_23Sm100TmaWarpSpecializedILi4ELi2ELi32ELb0ELb0EEEJSG_NS5_IJNSW_ISE_SB_EES1R_EEESH_NS5_IJlSB_lEEESH_S1T_NS1M_6fusion15FusionCallbacksIS1Q_NS1U_17LinearCombinationISH_fSH_fLNS_15FloatRoundStyleE2EEESG_S1S_JEEENS4_5SM1004TMEM4LOAD26SM100_TMEM_LOAD_16dp32b32xES13_NS14_IS16_S18_NSW_INS5_IJS19_SE_EEENS5_IJSE_SB_EEEEEEENS4_39AutoVectorizingCopyWithAssumedAlignmentILi128EEENS4_14SM90_TMA_STOREES27_S29_S29_EEEvvEEEEvNT_6ParamsE:
	.zero		2944


//--------------------- SYMBOLS --------------------------

	.type		.nv.reservedSmem.offset0,@object
	.size		.nv.reservedSmem.offset0,0x4
	.type		.nv.reservedSmem.cap,@object
	.size		.nv.reservedSmem.cap,0x4
	.type		__assertfail,@function
